//
// Generated by NVIDIA NVVM Compiler
//
// Compiler Build ID: CL-36424714
// Cuda compilation tools, release 13.0, V13.0.88
// Based on NVVM 20.0.0
//

.version 9.0
.target sm_100
.address_size 64

	// .globl	_Z23Acceleration_GPU_SharedPfS_S_S_ii
.extern .shared .align 16 .b8 s_data[];

.visible .entry _Z23Acceleration_GPU_SharedPfS_S_S_ii(
	.param .u64 .ptr .align 1 _Z23Acceleration_GPU_SharedPfS_S_S_ii_param_0,
	.param .u64 .ptr .align 1 _Z23Acceleration_GPU_SharedPfS_S_S_ii_param_1,
	.param .u64 .ptr .align 1 _Z23Acceleration_GPU_SharedPfS_S_S_ii_param_2,
	.param .u64 .ptr .align 1 _Z23Acceleration_GPU_SharedPfS_S_S_ii_param_3,
	.param .u32 _Z23Acceleration_GPU_SharedPfS_S_S_ii_param_4,
	.param .u32 _Z23Acceleration_GPU_SharedPfS_S_S_ii_param_5
)
{
	.reg .pred 	%p<15>;
	.reg .b32 	%r<52>;
	.reg .b32 	%f<121>;
	.reg .b64 	%rd<15>;

	ld.param.u64 	%rd5, [_Z23Acceleration_GPU_SharedPfS_S_S_ii_param_0];
	ld.param.u64 	%rd6, [_Z23Acceleration_GPU_SharedPfS_S_S_ii_param_1];
	ld.param.u64 	%rd3, [_Z23Acceleration_GPU_SharedPfS_S_S_ii_param_2];
	ld.param.u64 	%rd4, [_Z23Acceleration_GPU_SharedPfS_S_S_ii_param_3];
	ld.param.u32 	%r27, [_Z23Acceleration_GPU_SharedPfS_S_S_ii_param_4];
	ld.param.u32 	%r28, [_Z23Acceleration_GPU_SharedPfS_S_S_ii_param_5];
	cvta.to.global.u64 	%rd7, %rd6;
	cvta.to.global.u64 	%rd8, %rd5;
	mov.u32 	%r1, %ntid.x;
	shl.b32 	%r29, %r1, 2;
	mov.u32 	%r45, s_data;
	mov.u32 	%r2, %tid.x;
	mov.u32 	%r31, %ctaid.x;
	mad.lo.s32 	%r3, %r31, %r1, %r2;
	add.s32 	%r32, %r27, -1;
	mad.lo.s32 	%r33, %r32, %r28, %r3;
	mul.wide.s32 	%rd9, %r33, 4;
	add.s64 	%rd1, %rd8, %rd9;
	ld.global.f32 	%f48, [%rd1];
	shl.b32 	%r34, %r2, 2;
	add.s32 	%r35, %r45, %r34;
	st.shared.f32 	[%r35], %f48;
	add.s64 	%rd2, %rd7, %rd9;
	ld.global.f32 	%f49, [%rd2];
	add.s32 	%r36, %r35, %r29;
	st.shared.f32 	[%r36], %f49;
	bar.sync 	0;
	and.b32  	%r4, %r1, 3;
	setp.lt.u32 	%p1, %r1, 4;
	mov.f32 	%f106, 0f00000000;
	mov.b32 	%r48, 0;
	mov.f32 	%f105, %f106;
	@%p1 bra 	$L__BB0_15;
	and.b32  	%r48, %r1, 2044;
	neg.s32 	%r46, %r2;
	mov.f32 	%f106, 0f00000000;
	mov.b32 	%r47, 0;
$L__BB0_2:
	setp.eq.s32 	%p2, %r46, 0;
	add.s32 	%r11, %r45, %r29;
	@%p2 bra 	$L__BB0_5;
	ld.shared.f32 	%f51, [%r45];
	ld.global.f32 	%f52, [%rd1];
	sub.f32 	%f3, %f51, %f52;
	ld.shared.f32 	%f53, [%r11];
	ld.global.f32 	%f54, [%rd2];
	sub.f32 	%f4, %f53, %f54;
	mul.f32 	%f55, %f4, %f4;
	fma.rn.f32 	%f56, %f3, %f3, %f55;
	sqrt.rn.f32 	%f5, %f56;
	setp.leu.f32 	%p3, %f5, 0f3C23D70A;
	@%p3 bra 	$L__BB0_5;
	mul.f32 	%f57, %f5, %f5;
	mul.f32 	%f58, %f5, %f57;
	mov.f32 	%f59, 0f41200000;
	div.rn.f32 	%f60, %f59, %f58;
	fma.rn.f32 	%f105, %f3, %f60, %f105;
	fma.rn.f32 	%f106, %f4, %f60, %f106;
$L__BB0_5:
	add.s32 	%r39, %r47, 1;
	setp.eq.s32 	%p4, %r39, %r2;
	@%p4 bra 	$L__BB0_8;
	ld.shared.f32 	%f61, [%r45+4];
	ld.global.f32 	%f62, [%rd1];
	sub.f32 	%f10, %f61, %f62;
	ld.shared.f32 	%f63, [%r11+4];
	ld.global.f32 	%f64, [%rd2];
	sub.f32 	%f11, %f63, %f64;
	mul.f32 	%f65, %f11, %f11;
	fma.rn.f32 	%f66, %f10, %f10, %f65;
	sqrt.rn.f32 	%f12, %f66;
	setp.leu.f32 	%p5, %f12, 0f3C23D70A;
	@%p5 bra 	$L__BB0_8;
	mul.f32 	%f67, %f12, %f12;
	mul.f32 	%f68, %f12, %f67;
	mov.f32 	%f69, 0f41200000;
	div.rn.f32 	%f70, %f69, %f68;
	fma.rn.f32 	%f105, %f10, %f70, %f105;
	fma.rn.f32 	%f106, %f11, %f70, %f106;
$L__BB0_8:
	add.s32 	%r40, %r47, 2;
	setp.eq.s32 	%p6, %r40, %r2;
	@%p6 bra 	$L__BB0_11;
	ld.shared.f32 	%f71, [%r45+8];
	ld.global.f32 	%f72, [%rd1];
	sub.f32 	%f17, %f71, %f72;
	ld.shared.f32 	%f73, [%r11+8];
	ld.global.f32 	%f74, [%rd2];
	sub.f32 	%f18, %f73, %f74;
	mul.f32 	%f75, %f18, %f18;
	fma.rn.f32 	%f76, %f17, %f17, %f75;
	sqrt.rn.f32 	%f19, %f76;
	setp.leu.f32 	%p7, %f19, 0f3C23D70A;
	@%p7 bra 	$L__BB0_11;
	mul.f32 	%f77, %f19, %f19;
	mul.f32 	%f78, %f19, %f77;
	mov.f32 	%f79, 0f41200000;
	div.rn.f32 	%f80, %f79, %f78;
	fma.rn.f32 	%f105, %f17, %f80, %f105;
	fma.rn.f32 	%f106, %f18, %f80, %f106;
$L__BB0_11:
	add.s32 	%r41, %r47, 3;
	setp.eq.s32 	%p8, %r41, %r2;
	@%p8 bra 	$L__BB0_14;
	ld.shared.f32 	%f81, [%r45+12];
	ld.global.f32 	%f82, [%rd1];
	sub.f32 	%f24, %f81, %f82;
	ld.shared.f32 	%f83, [%r11+12];
	ld.global.f32 	%f84, [%rd2];
	sub.f32 	%f25, %f83, %f84;
	mul.f32 	%f85, %f25, %f25;
	fma.rn.f32 	%f86, %f24, %f24, %f85;
	sqrt.rn.f32 	%f26, %f86;
	setp.leu.f32 	%p9, %f26, 0f3C23D70A;
	@%p9 bra 	$L__BB0_14;
	mul.f32 	%f87, %f26, %f26;
	mul.f32 	%f88, %f26, %f87;
	mov.f32 	%f89, 0f41200000;
	div.rn.f32 	%f90, %f89, %f88;
	fma.rn.f32 	%f105, %f24, %f90, %f105;
	fma.rn.f32 	%f106, %f25, %f90, %f106;
$L__BB0_14:
	add.s32 	%r47, %r47, 4;
	add.s32 	%r46, %r46, 4;
	add.s32 	%r45, %r45, 16;
	setp.ne.s32 	%p10, %r47, %r48;
	@%p10 bra 	$L__BB0_2;
$L__BB0_15:
	setp.eq.s32 	%p11, %r4, 0;
	@%p11 bra 	$L__BB0_21;
	shl.b32 	%r42, %r48, 2;
	mov.u32 	%r43, s_data;
	add.s32 	%r51, %r43, %r42;
	sub.s32 	%r50, %r48, %r2;
	neg.s32 	%r49, %r4;
$L__BB0_17:
	.pragma "nounroll";
	setp.eq.s32 	%p12, %r50, 0;
	@%p12 bra 	$L__BB0_20;
	ld.shared.f32 	%f91, [%r51];
	ld.global.f32 	%f92, [%rd1];
	sub.f32 	%f37, %f91, %f92;
	add.s32 	%r44, %r51, %r29;
	ld.shared.f32 	%f93, [%r44];
	ld.global.f32 	%f94, [%rd2];
	sub.f32 	%f38, %f93, %f94;
	mul.f32 	%f95, %f38, %f38;
	fma.rn.f32 	%f96, %f37, %f37, %f95;
	sqrt.rn.f32 	%f39, %f96;
	setp.leu.f32 	%p13, %f39, 0f3C23D70A;
	@%p13 bra 	$L__BB0_20;
	mul.f32 	%f97, %f39, %f39;
	mul.f32 	%f98, %f39, %f97;
	mov.f32 	%f99, 0f41200000;
	div.rn.f32 	%f100, %f99, %f98;
	fma.rn.f32 	%f105, %f37, %f100, %f105;
	fma.rn.f32 	%f106, %f38, %f100, %f106;
$L__BB0_20:
	add.s32 	%r51, %r51, 4;
	add.s32 	%r50, %r50, 1;
	add.s32 	%r49, %r49, 1;
	setp.ne.s32 	%p14, %r49, 0;
	@%p14 bra 	$L__BB0_17;
$L__BB0_21:
	cvta.to.global.u64 	%rd10, %rd3;
	cvta.to.global.u64 	%rd11, %rd4;
	mul.wide.s32 	%rd12, %r3, 4;
	add.s64 	%rd13, %rd10, %rd12;
	st.global.f32 	[%rd13], %f105;
	add.s64 	%rd14, %rd11, %rd12;
	st.global.f32 	[%rd14], %f106;
	ret;

}
	// .globl	_Z12Position_GPUPfS_S_S_S_S_fii
.visible .entry _Z12Position_GPUPfS_S_S_S_S_fii(
	.param .u64 .ptr .align 1 _Z12Position_GPUPfS_S_S_S_S_fii_param_0,
	.param .u64 .ptr .align 1 _Z12Position_GPUPfS_S_S_S_S_fii_param_1,
	.param .u64 .ptr .align 1 _Z12Position_GPUPfS_S_S_S_S_fii_param_2,
	.param .u64 .ptr .align 1 _Z12Position_GPUPfS_S_S_S_S_fii_param_3,
	.param .u64 .ptr .align 1 _Z12Position_GPUPfS_S_S_S_S_fii_param_4,
	.param .u64 .ptr .align 1 _Z12Position_GPUPfS_S_S_S_S_fii_param_5,
	.param .f32 _Z12Position_GPUPfS_S_S_S_S_fii_param_6,
	.param .u32 _Z12Position_GPUPfS_S_S_S_S_fii_param_7,
	.param .u32 _Z12Position_GPUPfS_S_S_S_S_fii_param_8
)
{
	.reg .b32 	%r<9>;
	.reg .b32 	%f<22>;
	.reg .b64 	%rd<24>;

	ld.param.u64 	%rd1, [_Z12Position_GPUPfS_S_S_S_S_fii_param_0];
	ld.param.u64 	%rd2, [_Z12Position_GPUPfS_S_S_S_S_fii_param_1];
	ld.param.u64 	%rd3, [_Z12Position_GPUPfS_S_S_S_S_fii_param_2];
	ld.param.u64 	%rd4, [_Z12Position_GPUPfS_S_S_S_S_fii_param_3];
	ld.param.u64 	%rd5, [_Z12Position_GPUPfS_S_S_S_S_fii_param_4];
	ld.param.u64 	%rd6, [_Z12Position_GPUPfS_S_S_S_S_fii_param_5];
	ld.param.f32 	%f1, [_Z12Position_GPUPfS_S_S_S_S_fii_param_6];
	ld.param.u32 	%r1, [_Z12Position_GPUPfS_S_S_S_S_fii_param_7];
	ld.param.u32 	%r2, [_Z12Position_GPUPfS_S_S_S_S_fii_param_8];
	cvta.to.global.u64 	%rd7, %rd6;
	cvta.to.global.u64 	%rd8, %rd4;
	cvta.to.global.u64 	%rd9, %rd2;
	cvta.to.global.u64 	%rd10, %rd5;
	cvta.to.global.u64 	%rd11, %rd3;
	cvta.to.global.u64 	%rd12, %rd1;
	mov.u32 	%r3, %tid.x;
	mov.u32 	%r4, %ctaid.x;
	mov.u32 	%r5, %ntid.x;
	mad.lo.s32 	%r6, %r4, %r5, %r3;
	add.s32 	%r7, %r1, -1;
	mad.lo.s32 	%r8, %r7, %r2, %r6;
	mul.wide.s32 	%rd13, %r8, 4;
	add.s64 	%rd14, %rd12, %rd13;
	ld.global.f32 	%f2, [%rd14];
	mul.wide.s32 	%rd15, %r6, 4;
	add.s64 	%rd16, %rd11, %rd15;
	ld.global.f32 	%f3, [%rd16];
	fma.rn.f32 	%f4, %f1, %f3, %f2;
	add.s64 	%rd17, %rd10, %rd15;
	ld.global.f32 	%f5, [%rd17];
	mul.f32 	%f6, %f1, %f5;
	mul.f32 	%f7, %f1, %f6;
	fma.rn.f32 	%f8, %f7, 0f3F000000, %f4;
	mul.wide.s32 	%rd18, %r2, 4;
	add.s64 	%rd19, %rd14, %rd18;
	st.global.f32 	[%rd19], %f8;
	add.s64 	%rd20, %rd9, %rd13;
	ld.global.f32 	%f9, [%rd20];
	add.s64 	%rd21, %rd8, %rd15;
	ld.global.f32 	%f10, [%rd21];
	fma.rn.f32 	%f11, %f1, %f10, %f9;
	add.s64 	%rd22, %rd7, %rd15;
	ld.global.f32 	%f12, [%rd22];
	mul.f32 	%f13, %f1, %f12;
	mul.f32 	%f14, %f1, %f13;
	fma.rn.f32 	%f15, %f14, 0f3F000000, %f11;
	add.s64 	%rd23, %rd20, %rd18;
	st.global.f32 	[%rd23], %f15;
	ld.global.f32 	%f16, [%rd17];
	ld.global.f32 	%f17, [%rd16];
	fma.rn.f32 	%f18, %f1, %f16, %f17;
	st.global.f32 	[%rd16], %f18;
	ld.global.f32 	%f19, [%rd22];
	ld.global.f32 	%f20, [%rd21];
	fma.rn.f32 	%f21, %f1, %f19, %f20;
	st.global.f32 	[%rd21], %f21;
	ret;

}


// ===== COMPILED SASS (sm_100) =====

	.target	sm_100

	.elftype	@"ET_EXEC"


//--------------------- .note.nv.tkinfo           --------------------------
	.section	.note.nv.tkinfo,"",@"SHT_NOTE"
	.sectionflags	@"SHF_NOTE_NV_TKINFO"
	.tkinfo
        /*0018*/ 	.word	0x00000002
        /*0030*/ 	.string	""
        /*0030*/ 	.string	"ptxas"
        /*0030*/ 	.string	"Cuda compilation tools, release 13.0, V13.0.88"
        /*0030*/ 	.string	"Build cuda_13.0.r13.0/compiler.36424714_0"
        /*0030*/ 	.string	"-arch sm_100 -m 64 "



//--------------------- .note.nv.cuinfo           --------------------------
	.section	.note.nv.cuinfo,"",@"SHT_NOTE"
	.sectionflags	@"SHF_NOTE_NV_CUINFO"
        /*0018*/ 	.short	0x0002
        /*001a*/ 	.short	0x0064
        /*001c*/ 	.short	0x0082
	.zero		2


//--------------------- .nv.info                  --------------------------
	.section	.nv.info,"",@"SHT_CUDA_INFO"
	.align	4


	//----- nvinfo : EIATTR_REGCOUNT
	.align		4
        /*0000*/ 	.byte	0x04, 0x2f
        /*0002*/ 	.short	(.L_1 - .L_0)
	.align		4
.L_0:
        /*0004*/ 	.word	index@(_Z23Acceleration_GPU_SharedPfS_S_S_ii)
        /*0008*/ 	.word	0x0000001f


	//----- nvinfo : EIATTR_FRAME_SIZE
	.align		4
.L_1:
        /*000c*/ 	.byte	0x04, 0x11
        /*000e*/ 	.short	(.L_3 - .L_2)
	.align		4
.L_2:
        /*0010*/ 	.word	index@($__internal_1_$__cuda_sm3x_div_rn_noftz_f32_slowpath)
        /*0014*/ 	.word	0x00000000


	//----- nvinfo : EIATTR_FRAME_SIZE
	.align		4
.L_3:
        /*0018*/ 	.byte	0x04, 0x11
        /*001a*/ 	.short	(.L_5 - .L_4)
	.align		4
.L_4:
        /*001c*/ 	.word	index@($__internal_0_$__cuda_sm20_sqrt_rn_f32_slowpath)
        /*0020*/ 	.word	0x00000000


	//----- nvinfo : EIATTR_FRAME_SIZE
	.align		4
.L_5:
        /*0024*/ 	.byte	0x04, 0x11
        /*0026*/ 	.short	(.L_7 - .L_6)
	.align		4
.L_6:
        /*0028*/ 	.word	index@(_Z23Acceleration_GPU_SharedPfS_S_S_ii)
        /*002c*/ 	.word	0x00000000


	//----- nvinfo : EIATTR_REGCOUNT
	.align		4
.L_7:
        /*0030*/ 	.byte	0x04, 0x2f
        /*0032*/ 	.short	(.L_9 - .L_8)
	.align		4
.L_8:
        /*0034*/ 	.word	index@(_Z12Position_GPUPfS_S_S_S_S_fii)
        /*0038*/ 	.word	0x00000018


	//----- nvinfo : EIATTR_FRAME_SIZE
	.align		4
.L_9:
        /*003c*/ 	.byte	0x04, 0x11
        /*003e*/ 	.short	(.L_11 - .L_10)
	.align		4
.L_10:
        /*0040*/ 	.word	index@(_Z12Position_GPUPfS_S_S_S_S_fii)
        /*0044*/ 	.word	0x00000000


	//----- nvinfo : EIATTR_MIN_STACK_SIZE
	.align		4
.L_11:
        /*0048*/ 	.byte	0x04, 0x12
        /*004a*/ 	.short	(.L_13 - .L_12)
	.align		4
.L_12:
        /*004c*/ 	.word	index@(_Z12Position_GPUPfS_S_S_S_S_fii)
        /*0050*/ 	.word	0x00000000


	//----- nvinfo : EIATTR_MIN_STACK_SIZE
	.align		4
.L_13:
        /*0054*/ 	.byte	0x04, 0x12
        /*0056*/ 	.short	(.L_15 - .L_14)
	.align		4
.L_14:
        /*0058*/ 	.word	index@(_Z23Acceleration_GPU_SharedPfS_S_S_ii)
        /*005c*/ 	.word	0x00000000
.L_15:


//--------------------- .nv.compat                --------------------------
	.section	.nv.compat,"",@"SHT_CUDA_COMPAT_INFO"
	.align	4
        /*0000*/ 	.byte	0x02, 0x09, 0x00, 0x00, 0x02, 0x02, 0x01, 0x00, 0x02, 0x05, 0x05, 0x00, 0x03, 0x07, 0x01, 0x01
        /*0010*/ 	.byte	0x02, 0x03, 0x00, 0x00, 0x02, 0x06, 0x01, 0x00, 0x04, 0x0b, 0x08, 0x00, 0x01, 0x00, 0x00, 0x00
        /*0020*/ 	.byte	0x00, 0x00, 0x00, 0x00


//--------------------- .nv.info._Z12Position_GPUPfS_S_S_S_S_fii --------------------------
	.section	.nv.info._Z12Position_GPUPfS_S_S_S_S_fii,"",@"SHT_CUDA_INFO"
	.sectionflags	@""
	.align	4


	//----- nvinfo : EIATTR_CUDA_API_VERSION
	.align		4
        /*0000*/ 	.byte	0x04, 0x37
        /*0002*/ 	.short	(.L_17 - .L_16)
.L_16:
        /*0004*/ 	.word	0x00000082


	//----- nvinfo : EIATTR_KPARAM_INFO
	.align		4
.L_17:
        /*0008*/ 	.byte	0x04, 0x17
        /*000a*/ 	.short	(.L_19 - .L_18)
.L_18:
        /*000c*/ 	.word	0x00000000
        /*0010*/ 	.short	0x0008
        /*0012*/ 	.short	0x0038
        /*0014*/ 	.byte	0x00, 0xf0, 0x11, 0x00


	//----- nvinfo : EIATTR_KPARAM_INFO
	.align		4
.L_19:
        /*0018*/ 	.byte	0x04, 0x17
        /*001a*/ 	.short	(.L_21 - .L_20)
.L_20:
        /*001c*/ 	.word	0x00000000
        /*0020*/ 	.short	0x0007
        /*0022*/ 	.short	0x0034
        /*0024*/ 	.byte	0x00, 0xf0, 0x11, 0x00


	//----- nvinfo : EIATTR_KPARAM_INFO
	.align		4
.L_21:
        /*0028*/ 	.byte	0x04, 0x17
        /*002a*/ 	.short	(.L_23 - .L_22)
.L_22:
        /*002c*/ 	.word	0x00000000
        /*0030*/ 	.short	0x0006
        /*0032*/ 	.short	0x0030
        /*0034*/ 	.byte	0x00, 0xf0, 0x11, 0x00


	//----- nvinfo : EIATTR_KPARAM_INFO
	.align		4
.L_23:
        /*0038*/ 	.byte	0x04, 0x17
        /*003a*/ 	.short	(.L_25 - .L_24)
.L_24:
        /*003c*/ 	.word	0x00000000
        /*0040*/ 	.short	0x0005
        /*0042*/ 	.short	0x0028
        /*0044*/ 	.byte	0x00, 0xf5, 0x21, 0x00


	//----- nvinfo : EIATTR_KPARAM_INFO
	.align		4
.L_25:
        /*0048*/ 	.byte	0x04, 0x17
        /*004a*/ 	.short	(.L_27 - .L_26)
.L_26:
        /*004c*/ 	.word	0x00000000
        /*0050*/ 	.short	0x0004
        /*0052*/ 	.short	0x0020
        /*0054*/ 	.byte	0x00, 0xf5, 0x21, 0x00


	//----- nvinfo : EIATTR_KPARAM_INFO
	.align		4
.L_27:
        /*0058*/ 	.byte	0x04, 0x17
        /*005a*/ 	.short	(.L_29 - .L_28)
.L_28:
        /*005c*/ 	.word	0x00000000
        /*0060*/ 	.short	0x0003
        /*0062*/ 	.short	0x0018
        /*0064*/ 	.byte	0x00, 0xf5, 0x21, 0x00


	//----- nvinfo : EIATTR_KPARAM_INFO
	.align		4
.L_29:
        /*0068*/ 	.byte	0x04, 0x17
        /*006a*/ 	.short	(.L_31 - .L_30)
.L_30:
        /*006c*/ 	.word	0x00000000
        /*0070*/ 	.short	0x0002
        /*0072*/ 	.short	0x0010
        /*0074*/ 	.byte	0x00, 0xf5, 0x21, 0x00


	//----- nvinfo : EIATTR_KPARAM_INFO
	.align		4
.L_31:
        /*0078*/ 	.byte	0x04, 0x17
        /*007a*/ 	.short	(.L_33 - .L_32)
.L_32:
        /*007c*/ 	.word	0x00000000
        /*0080*/ 	.short	0x0001
        /*0082*/ 	.short	0x0008
        /*0084*/ 	.byte	0x00, 0xf5, 0x21, 0x00


	//----- nvinfo : EIATTR_KPARAM_INFO
	.align		4
.L_33:
        /*0088*/ 	.byte	0x04, 0x17
        /*008a*/ 	.short	(.L_35 - .L_34)
.L_34:
        /*008c*/ 	.word	0x00000000
        /*0090*/ 	.short	0x0000
        /*0092*/ 	.short	0x0000
        /*0094*/ 	.byte	0x00, 0xf5, 0x21, 0x00


	//----- nvinfo : EIATTR_SPARSE_MMA_MASK
	.align		4
.L_35:
        /*0098*/ 	.byte	0x03, 0x50
        /*009a*/ 	.short	0x0000


	//----- nvinfo : EIATTR_MAXREG_COUNT
	.align		4
        /*009c*/ 	.byte	0x03, 0x1b
        /*009e*/ 	.short	0x00ff


	//----- nvinfo : EIATTR_MERCURY_ISA_VERSION
	.align		4
        /*00a0*/ 	.byte	0x03, 0x5f
        /*00a2*/ 	.short	0x0101


	//----- nvinfo : EIATTR_VRC_CTA_INIT_COUNT
	.align		4
        /*00a4*/ 	.byte	0x02, 0x4a
	.zero		1
	.zero		1


	//----- nvinfo : EIATTR_EXIT_INSTR_OFFSETS
	.align		4
        /*00a8*/ 	.byte	0x04, 0x1c
        /*00aa*/ 	.short	(.L_37 - .L_36)


	//   ....[0]....
.L_36:
        /*00ac*/ 	.word	0x00000300


	//----- nvinfo : EIATTR_CBANK_PARAM_SIZE
	.align		4
.L_37:
        /*00b0*/ 	.byte	0x03, 0x19
        /*00b2*/ 	.short	0x003c


	//----- nvinfo : EIATTR_PARAM_CBANK
	.align		4
        /*00b4*/ 	.byte	0x04, 0x0a
        /*00b6*/ 	.short	(.L_39 - .L_38)
	.align		4
.L_38:
        /*00b8*/ 	.word	index@(.nv.constant0._Z12Position_GPUPfS_S_S_S_S_fii)
        /*00bc*/ 	.short	0x0380
        /*00be*/ 	.short	0x003c


	//----- nvinfo : EIATTR_SW_WAR
	.align		4
.L_39:
        /*00c0*/ 	.byte	0x04, 0x36
        /*00c2*/ 	.short	(.L_41 - .L_40)
.L_40:
        /*00c4*/ 	.word	0x00000008
.L_41:


//--------------------- .nv.info._Z23Acceleration_GPU_SharedPfS_S_S_ii --------------------------
	.section	.nv.info._Z23Acceleration_GPU_SharedPfS_S_S_ii,"",@"SHT_CUDA_INFO"
	.sectionflags	@""
	.align	4


	//----- nvinfo : EIATTR_CUDA_API_VERSION
	.align		4
        /*0000*/ 	.byte	0x04, 0x37
        /*0002*/ 	.short	(.L_43 - .L_42)
.L_42:
        /*0004*/ 	.word	0x00000082


	//----- nvinfo : EIATTR_KPARAM_INFO
	.align		4
.L_43:
        /*0008*/ 	.byte	0x04, 0x17
        /*000a*/ 	.short	(.L_45 - .L_44)
.L_44:
        /*000c*/ 	.word	0x00000000
        /*0010*/ 	.short	0x0005
        /*0012*/ 	.short	0x0024
        /*0014*/ 	.byte	0x00, 0xf0, 0x11, 0x00


	//----- nvinfo : EIATTR_KPARAM_INFO
	.align		4
.L_45:
        /*0018*/ 	.byte	0x04, 0x17
        /*001a*/ 	.short	(.L_47 - .L_46)
.L_46:
        /*001c*/ 	.word	0x00000000
        /*0020*/ 	.short	0x0004
        /*0022*/ 	.short	0x0020
        /*0024*/ 	.byte	0x00, 0xf0, 0x11, 0x00


	//----- nvinfo : EIATTR_KPARAM_INFO
	.align		4
.L_47:
        /*0028*/ 	.byte	0x04, 0x17
        /*002a*/ 	.short	(.L_49 - .L_48)
.L_48:
        /*002c*/ 	.word	0x00000000
        /*0030*/ 	.short	0x0003
        /*0032*/ 	.short	0x0018
        /*0034*/ 	.byte	0x00, 0xf5, 0x21, 0x00


	//----- nvinfo : EIATTR_KPARAM_INFO
	.align		4
.L_49:
        /*0038*/ 	.byte	0x04, 0x17
        /*003a*/ 	.short	(.L_51 - .L_50)
.L_50:
        /*003c*/ 	.word	0x00000000
        /*0040*/ 	.short	0x0002
        /*0042*/ 	.short	0x0010
        /*0044*/ 	.byte	0x00, 0xf5, 0x21, 0x00


	//----- nvinfo : EIATTR_KPARAM_INFO
	.align		4
.L_51:
        /*0048*/ 	.byte	0x04, 0x17
        /*004a*/ 	.short	(.L_53 - .L_52)
.L_52:
        /*004c*/ 	.word	0x00000000
        /*0050*/ 	.short	0x0001
        /*0052*/ 	.short	0x0008
        /*0054*/ 	.byte	0x00, 0xf5, 0x21, 0x00


	//----- nvinfo : EIATTR_KPARAM_INFO
	.align		4
.L_53:
        /*0058*/ 	.byte	0x04, 0x17
        /*005a*/ 	.short	(.L_55 - .L_54)
.L_54:
        /*005c*/ 	.word	0x00000000
        /*0060*/ 	.short	0x0000
        /*0062*/ 	.short	0x0000
        /*0064*/ 	.byte	0x00, 0xf5, 0x21, 0x00


	//----- nvinfo : EIATTR_SPARSE_MMA_MASK
	.align		4
.L_55:
        /*0068*/ 	.byte	0x03, 0x50
        /*006a*/ 	.short	0x0000


	//----- nvinfo : EIATTR_MAXREG_COUNT
	.align		4
        /*006c*/ 	.byte	0x03, 0x1b
        /*006e*/ 	.short	0x00ff


	//----- nvinfo : EIATTR_NUM_BARRIERS
	.align		4
        /*0070*/ 	.byte	0x02, 0x4c
        /*0072*/ 	.byte	0x01
	.zero		1


	//----- nvinfo : EIATTR_MERCURY_ISA_VERSION
	.align		4
        /*0074*/ 	.byte	0x03, 0x5f
        /*0076*/ 	.short	0x0101


	//----- nvinfo : EIATTR_VRC_CTA_INIT_COUNT
	.align		4
        /*0078*/ 	.byte	0x02, 0x4a
	.zero		1
	.zero		1


	//----- nvinfo : EIATTR_EXIT_INSTR_OFFSETS
	.align		4
        /*007c*/ 	.byte	0x04, 0x1c
        /*007e*/ 	.short	(.L_57 - .L_56)


	//   ....[0]....
.L_56:
        /*0080*/ 	.word	0x000011a0


	//----- nvinfo : EIATTR_CRS_STACK_SIZE
	.align		4
.L_57:
        /*0084*/ 	.byte	0x04, 0x1e
        /*0086*/ 	.short	(.L_59 - .L_58)
.L_58:
        /*0088*/ 	.word	0x00000000


	//----- nvinfo : EIATTR_CBANK_PARAM_SIZE
	.align		4
.L_59:
        /*008c*/ 	.byte	0x03, 0x19
        /*008e*/ 	.short	0x0028


	//----- nvinfo : EIATTR_PARAM_CBANK
	.align		4
        /*0090*/ 	.byte	0x04, 0x0a
        /*0092*/ 	.short	(.L_61 - .L_60)
	.align		4
.L_60:
        /*0094*/ 	.word	index@(.nv.constant0._Z23Acceleration_GPU_SharedPfS_S_S_ii)
        /*0098*/ 	.short	0x0380
        /*009a*/ 	.short	0x0028


	//----- nvinfo : EIATTR_SW_WAR
	.align		4
.L_61:
        /*009c*/ 	.byte	0x04, 0x36
        /*009e*/ 	.short	(.L_63 - .L_62)
.L_62:
        /*00a0*/ 	.word	0x00000008
.L_63:


//--------------------- .nv.callgraph             --------------------------
	.section	.nv.callgraph,"",@"SHT_CUDA_CALLGRAPH"
	.align	4
	.sectionentsize	8
	.align		4
        /*0000*/ 	.word	0x00000000
	.align		4
        /*0004*/ 	.word	0xffffffff
	.align		4
        /*0008*/ 	.word	0x00000000
	.align		4
        /*000c*/ 	.word	0xfffffffe
	.align		4
        /*0010*/ 	.word	0x00000000
	.align		4
        /*0014*/ 	.word	0xfffffffd
	.align		4
        /*0018*/ 	.word	0x00000000
	.align		4
        /*001c*/ 	.word	0xfffffffc


//--------------------- .text._Z12Position_GPUPfS_S_S_S_S_fii --------------------------
	.section	.text._Z12Position_GPUPfS_S_S_S_S_fii,"ax",@progbits
	.align	128
        .global         _Z12Position_GPUPfS_S_S_S_S_fii
        .type           _Z12Position_GPUPfS_S_S_S_S_fii,@function
        .size           _Z12Position_GPUPfS_S_S_S_S_fii,(.L_x_55 - _Z12Position_GPUPfS_S_S_S_S_fii)
        .other          _Z12Position_GPUPfS_S_S_S_S_fii,@"STO_CUDA_ENTRY STV_DEFAULT"
_Z12Position_GPUPfS_S_S_S_S_fii:
.text._Z12Position_GPUPfS_S_S_S_S_fii:
[----:B------:R-:W-:Y:S01]  /*0000*/  LDC R1, c[0x0][0x37c] ;  /* 0x0000df00ff017b82 */ /* 0x000fe20000000800 */
[----:B------:R-:W0:Y:S07]  /*0010*/  S2R R9, SR_TID.X ;  /* 0x0000000000097919 */ /* 0x000e2e0000002100 */
[----:B------:R-:W0:Y:S01]  /*0020*/  S2UR UR5, SR_CTAID.X ;  /* 0x00000000000579c3 */ /* 0x000e220000002500 */
[----:B------:R-:W1:Y:S01]  /*0030*/  LDCU.64 UR8, c[0x0][0x3b0] ;  /* 0x00007600ff0877ac */ /* 0x000e620008000a00 */
[----:B------:R-:W2:Y:S06]  /*0040*/  LDCU.64 UR6, c[0x0][0x358] ;  /* 0x00006b00ff0677ac */ /* 0x000eac0008000a00 */
[----:B------:R-:W0:Y:S08]  /*0050*/  LDC R6, c[0x0][0x360] ;  /* 0x0000d800ff067b82 */ /* 0x000e300000000800 */
[----:B------:R-:W3:Y:S01]  /*0060*/  LDC R0, c[0x0][0x3b8] ;  /* 0x0000ee00ff007b82 */ /* 0x000ee20000000800 */
[----:B-1----:R-:W-:-:S07]  /*0070*/  UIADD3 UR4, UPT, UPT, UR9, -0x1, URZ ;  /* 0xffffffff09047890 */ /* 0x002fce000fffe0ff */
[----:B------:R-:W1:Y:S08]  /*0080*/  LDC.64 R2, c[0x0][0x3a0] ;  /* 0x0000e800ff027b82 */ /* 0x000e700000000a00 */
[----:B------:R-:W4:Y:S01]  /*0090*/  LDC.64 R4, c[0x0][0x390] ;  /* 0x0000e400ff047b82 */ /* 0x000f220000000a00 */
[----:B0-----:R-:W-:-:S07]  /*00a0*/  IMAD R9, R6, UR5, R9 ;  /* 0x0000000506097c24 */ /* 0x001fce000f8e0209 */
[----:B------:R-:W0:Y:S01]  /*00b0*/  LDC.64 R16, c[0x0][0x380] ;  /* 0x0000e000ff107b82 */ /* 0x000e220000000a00 */
[----:B---3--:R-:W-:Y:S02]  /*00c0*/  IMAD R15, R0, UR4, R9 ;  /* 0x00000004000f7c24 */ /* 0x008fe4000f8e0209 */
[----:B-1----:R-:W-:-:S05]  /*00d0*/  IMAD.WIDE R2, R9, 0x4, R2 ;  /* 0x0000000409027825 */ /* 0x002fca00078e0202 */
[----:B------:R-:W1:Y:S01]  /*00e0*/  LDC.64 R12, c[0x0][0x3a8] ;  /* 0x0000ea00ff0c7b82 */ /* 0x000e620000000a00 */
[----:B--2---:R-:W2:Y:S01]  /*00f0*/  LDG.E R14, desc[UR6][R2.64] ;  /* 0x00000006020e7981 */ /* 0x004ea2000c1e1900 */
[----:B----4-:R-:W-:-:S06]  /*0100*/  IMAD.WIDE R4, R9, 0x4, R4 ;  /* 0x0000000409047825 */ /* 0x010fcc00078e0204 */
[----:B------:R-:W3:Y:S01]  /*0110*/  LDC.64 R10, c[0x0][0x388] ;  /* 0x0000e200ff0a7b82 */ /* 0x000ee20000000a00 */
[----:B------:R-:W4:Y:S01]  /*0120*/  LDG.E R19, desc[UR6][R4.64] ;  /* 0x0000000604137981 */ /* 0x000f22000c1e1900 */
[----:B0-----:R-:W-:-:S06]  /*0130*/  IMAD.WIDE R16, R15, 0x4, R16 ;  /* 0x000000040f107825 */ /* 0x001fcc00078e0210 */
[----:B------:R-:W0:Y:S01]  /*0140*/  LDC.64 R6, c[0x0][0x398] ;  /* 0x0000e600ff067b82 */ /* 0x000e220000000a00 */
[----:B------:R-:W4:Y:S01]  /*0150*/  LDG.E R8, desc[UR6][R16.64] ;  /* 0x0000000610087981 */ /* 0x000f22000c1e1900 */
[----:B-1----:R-:W-:-:S04]  /*0160*/  IMAD.WIDE R12, R9, 0x4, R12 ;  /* 0x00000004090c7825 */ /* 0x002fc800078e020c */
[----:B---3--:R-:W-:-:S04]  /*0170*/  IMAD.WIDE R10, R15, 0x4, R10 ;  /* 0x000000040f0a7825 */ /* 0x008fc800078e020a */
[----:B0-----:R-:W-:-:S04]  /*0180*/  IMAD.WIDE R6, R9, 0x4, R6 ;  /* 0x0000000409067825 */ /* 0x001fc800078e0206 */
[----:B--2---:R-:W-:Y:S01]  /*0190*/  FMUL R14, R14, UR8 ;  /* 0x000000080e0e7c20 */ /* 0x004fe20008400000 */
[----:B----4-:R-:W-:-:S03]  /*01a0*/  FFMA R8, R19, UR8, R8 ;  /* 0x0000000813087c23 */ /* 0x010fc60008000008 */
[----:B------:R-:W-:-:S04]  /*01b0*/  FMUL R19, R14, UR8 ;  /* 0x000000080e137c20 */ /* 0x000fc80008400000 */
[----:B------:R-:W-:Y:S01]  /*01c0*/  FFMA R21, R19, 0.5, R8 ;  /* 0x3f00000013157823 */ /* 0x000fe20000000008 */
[----:B------:R-:W-:-:S05]  /*01d0*/  IMAD.WIDE R18, R0, 0x4, R16 ;  /* 0x0000000400127825 */ /* 0x000fca00078e0210 */
[----:B------:R-:W-:Y:S04]  /*01e0*/  STG.E desc[UR6][R18.64], R21 ;  /* 0x0000001512007986 */ /* 0x000fe8000c101906 */
[----:B------:R-:W2:Y:S04]  /*01f0*/  LDG.E R14, desc[UR6][R12.64] ;  /* 0x000000060c0e7981 */ /* 0x000ea8000c1e1900 */
[----:B------:R-:W3:Y:S04]  /*0200*/  LDG.E R8, desc[UR6][R10.64] ;  /* 0x000000060a087981 */ /* 0x000ee8000c1e1900 */
[----:B------:R-:W3:Y:S01]  /*0210*/  LDG.E R9, desc[UR6][R6.64] ;  /* 0x0000000606097981 */ /* 0x000ee2000c1e1900 */
[----:B--2---:R-:W-:-:S04]  /*0220*/  FMUL R15, R14, UR8 ;  /* 0x000000080e0f7c20 */ /* 0x004fc80008400000 */
[----:B------:R-:W-:Y:S01]  /*0230*/  FMUL R15, R15, UR8 ;  /* 0x000000080f0f7c20 */ /* 0x000fe20008400000 */
[----:B---3--:R-:W-:Y:S01]  /*0240*/  FFMA R14, R9, UR8, R8 ;  /* 0x00000008090e7c23 */ /* 0x008fe20008000008 */
[----:B------:R-:W-:-:S04]  /*0250*/  IMAD.WIDE R8, R0, 0x4, R10 ;  /* 0x0000000400087825 */ /* 0x000fc800078e020a */
[----:B------:R-:W-:-:S05]  /*0260*/  FFMA R15, R15, 0.5, R14 ;  /* 0x3f0000000f0f7823 */ /* 0x000fca000000000e */
[----:B------:R-:W-:Y:S04]  /*0270*/  STG.E desc[UR6][R8.64], R15 ;  /* 0x0000000f08007986 */ /* 0x000fe8000c101906 */
[----:B------:R-:W2:Y:S04]  /*0280*/  LDG.E R2, desc[UR6][R2.64] ;  /* 0x0000000602027981 */ /* 0x000ea8000c1e1900 */
[----:B------:R-:W2:Y:S02]  /*0290*/  LDG.E R17, desc[UR6][R4.64] ;  /* 0x0000000604117981 */ /* 0x000ea4000c1e1900 */
[----:B--2---:R-:W-:-:S05]  /*02a0*/  FFMA R17, R2, UR8, R17 ;  /* 0x0000000802117c23 */ /* 0x004fca0008000011 */
[----:B------:R-:W-:Y:S04]  /*02b0*/  STG.E desc[UR6][R4.64], R17 ;  /* 0x0000001104007986 */ /* 0x000fe8000c101906 */
[----:B------:R-:W2:Y:S04]  /*02c0*/  LDG.E R12, desc[UR6][R12.64] ;  /* 0x000000060c0c7981 */ /* 0x000ea8000c1e1900 */
[----:B------:R-:W2:Y:S02]  /*02d0*/  LDG.E R11, desc[UR6][R6.64] ;  /* 0x00000006060b7981 */ /* 0x000ea4000c1e1900 */
[----:B--2---:R-:W-:-:S05]  /*02e0*/  FFMA R11, R12, UR8, R11 ;  /* 0x000000080c0b7c23 */ /* 0x004fca000800000b */
[----:B------:R-:W-:Y:S01]  /*02f0*/  STG.E desc[UR6][R6.64], R11 ;  /* 0x0000000b06007986 */ /* 0x000fe2000c101906 */
[----:B------:R-:W-:Y:S05]  /*0300*/  EXIT ;  /* 0x000000000000794d */ /* 0x000fea0003800000 */
.L_x_0:
[----:B------:R-:W-:-:S00]  /*0310*/  BRA `(.L_x_0) ;  /* 0xfffffffc00fc7947 */ /* 0x000fc0000383ffff */
[----:B------:R-:W-:-:S00]  /*0320*/  NOP ;  /* 0x0000000000007918 */ /* 0x000fc00000000000 */
        /* <DEDUP_REMOVED lines=13> */
.L_x_55:


//--------------------- .text._Z23Acceleration_GPU_SharedPfS_S_S_ii --------------------------
	.section	.text._Z23Acceleration_GPU_SharedPfS_S_S_ii,"ax",@progbits
	.align	128
        .global         _Z23Acceleration_GPU_SharedPfS_S_S_ii
        .type           _Z23Acceleration_GPU_SharedPfS_S_S_ii,@function
        .size           _Z23Acceleration_GPU_SharedPfS_S_S_ii,(.L_x_54 - _Z23Acceleration_GPU_SharedPfS_S_S_ii)
        .other          _Z23Acceleration_GPU_SharedPfS_S_S_ii,@"STO_CUDA_ENTRY STV_DEFAULT"
_Z23Acceleration_GPU_SharedPfS_S_S_ii:
.text._Z23Acceleration_GPU_SharedPfS_S_S_ii:
[----:B------:R-:W-:Y:S01]  /*0000*/  LDC R1, c[0x0][0x37c] ;  /* 0x0000df00ff017b82 */ /* 0x000fe20000000800 */
[----:B------:R-:W0:Y:S07]  /*0010*/  S2R R3, SR_TID.X ;  /* 0x0000000000037919 */ /* 0x000e2e0000002100 */
[----:B------:R-:W1:Y:S01]  /*0020*/  LDC.64 R6, c[0x0][0x3a0] ;  /* 0x0000e800ff067b82 */ /* 0x000e620000000a00 */
[----:B------:R-:W2:Y:S07]  /*0030*/  LDCU.64 UR6, c[0x0][0x358] ;  /* 0x00006b00ff0677ac */ /* 0x000eae0008000a00 */
[----:B------:R-:W0:Y:S08]  /*0040*/  S2UR UR4, SR_CTAID.X ;  /* 0x00000000000479c3 */ /* 0x000e300000002500 */
[----:B------:R-:W0:Y:S08]  /*0050*/  LDC R4, c[0x0][0x360] ;  /* 0x0000d800ff047b82 */ /* 0x000e300000000800 */
[----:B------:R-:W3:Y:S01]  /*0060*/  LDC.64 R16, c[0x0][0x380] ;  /* 0x0000e000ff107b82 */ /* 0x000ee20000000a00 */
[----:B-1----:R-:W-:-:S07]  /*0070*/  IADD3 R0, PT, PT, R6, -0x1, RZ ;  /* 0xffffffff06007810 */ /* 0x002fce0007ffe0ff */
[----:B------:R-:W1:Y:S01]  /*0080*/  LDC.64 R14, c[0x0][0x388] ;  /* 0x0000e200ff0e7b82 */ /* 0x000e620000000a00 */
[----:B0-----:R-:W-:-:S04]  /*0090*/  IMAD R6, R4, UR4, R3 ;  /* 0x0000000404067c24 */ /* 0x001fc8000f8e0203 */
[----:B------:R-:W-:-:S04]  /*00a0*/  IMAD R5, R0, R7, R6 ;  /* 0x0000000700057224 */ /* 0x000fc800078e0206 */
[----:B---3--:R-:W-:-:S05]  /*00b0*/  IMAD.WIDE R16, R5, 0x4, R16 ;  /* 0x0000000405107825 */ /* 0x008fca00078e0210 */
[----:B--2---:R-:W2:Y:S01]  /*00c0*/  LDG.E R2, desc[UR6][R16.64] ;  /* 0x0000000610027981 */ /* 0x004ea2000c1e1900 */
[----:B-1----:R-:W-:-:S05]  /*00d0*/  IMAD.WIDE R14, R5, 0x4, R14 ;  /* 0x00000004050e7825 */ /* 0x002fca00078e020e */
[----:B------:R-:W3:Y:S01]  /*00e0*/  LDG.E R12, desc[UR6][R14.64] ;  /* 0x000000060e0c7981 */ /* 0x000ee2000c1e1900 */
[----:B------:R-:W0:Y:S01]  /*00f0*/  S2R R11, SR_CgaCtaId ;  /* 0x00000000000b7919 */ /* 0x000e220000008800 */
[----:B------:R-:W-:Y:S02]  /*0100*/  MOV R0, 0x400 ;  /* 0x0000040000007802 */ /* 0x000fe40000000f00 */
[----:B------:R-:W-:Y:S01]  /*0110*/  ISETP.GE.U32.AND P0, PT, R4, 0x4, PT ;  /* 0x000000040400780c */ /* 0x000fe20003f06070 */
[----:B------:R-:W-:Y:S02]  /*0120*/  HFMA2 R8, -RZ, RZ, 0, 0 ;  /* 0x00000000ff087431 */ /* 0x000fe400000001ff */
[----:B------:R-:W-:Y:S02]  /*0130*/  HFMA2 R9, -RZ, RZ, 2.5625, 0 ;  /* 0x41200000ff097431 */ /* 0x000fe400000001ff */
[----:B------:R-:W-:Y:S01]  /*0140*/  IMAD.MOV.U32 R5, RZ, RZ, RZ ;  /* 0x000000ffff057224 */ /* 0x000fe200078e00ff */
[----:B------:R-:W-:-:S02]  /*0150*/  MOV R7, RZ ;  /* 0x000000ff00077202 */ /* 0x000fc40000000f00 */
[----:B------:R-:W-:Y:S02]  /*0160*/  LOP3.LUT R10, R4, 0x3, RZ, 0xc0, !PT ;  /* 0x00000003040a7812 */ /* 0x000fe400078ec0ff */
[----:B0-----:R-:W-:-:S04]  /*0170*/  LEA R11, R11, R0, 0x18 ;  /* 0x000000000b0b7211 */ /* 0x001fc800078ec0ff */
[----:B------:R-:W-:-:S04]  /*0180*/  LEA R13, R3, R11, 0x2 ;  /* 0x0000000b030d7211 */ /* 0x000fc800078e10ff */
[----:B------:R-:W-:Y:S01]  /*0190*/  LEA R19, R4, R13, 0x2 ;  /* 0x0000000d04137211 */ /* 0x000fe200078e10ff */
[----:B--2---:R0:W-:Y:S04]  /*01a0*/  STS [R13], R2 ;  /* 0x000000020d007388 */ /* 0x0041e80000000800 */
[----:B---3--:R0:W-:Y:S01]  /*01b0*/  STS [R19], R12 ;  /* 0x0000000c13007388 */ /* 0x0081e20000000800 */
[----:B------:R-:W-:Y:S06]  /*01c0*/  BAR.SYNC.DEFER_BLOCKING 0x0 ;  /* 0x0000000000007b1d */ /* 0x000fec0000010000 */
[----:B------:R-:W-:Y:S05]  /*01d0*/  @!P0 BRA `(.L_x_1) ;  /* 0x0000000800f08947 */ /* 0x000fea0003800000 */
[----:B------:R-:W-:Y:S01]  /*01e0*/  LOP3.LUT R8, R4, 0x7fc, RZ, 0xc0, !PT ;  /* 0x000007fc04087812 */ /* 0x000fe200078ec0ff */
[----:B0-----:R-:W-:Y:S01]  /*01f0*/  IMAD.MOV R12, RZ, RZ, -R3 ;  /* 0x000000ffff0c7224 */ /* 0x001fe200078e0a03 */
[----:B------:R-:W-:Y:S01]  /*0200*/  MOV R5, RZ ;  /* 0x000000ff00057202 */ /* 0x000fe20000000f00 */
[----:B------:R-:W-:-:S06]  /*0210*/  UMOV UR4, URZ ;  /* 0x000000ff00047c82 */ /* 0x000fcc0008000000 */
.L_x_30:
[----:B------:R-:W-:Y:S01]  /*0220*/  ISETP.NE.AND P0, PT, R12, RZ, PT ;  /* 0x000000ff0c00720c */ /* 0x000fe20003f05270 */
[----:B------:R-:W-:Y:S01]  /*0230*/  BSSY.RECONVERGENT B0, `(.L_x_2) ;  /* 0x000002b000007945 */ /* 0x000fe20003800200 */
[----:B------:R-:W-:-:S11]  /*0240*/  LEA R13, R4, R11, 0x2 ;  /* 0x0000000b040d7211 */ /* 0x000fd600078e10ff */
[----:B------:R-:W-:Y:S05]  /*0250*/  @!P0 BRA `(.L_x_3) ;  /* 0x0000000000a08947 */ /* 0x000fea0003800000 */
[----:B------:R-:W2:Y:S04]  /*0260*/  LDG.E R21, desc[UR6][R14.64] ;  /* 0x000000060e157981 */ /* 0x000ea8000c1e1900 */
[----:B------:R-:W3:Y:S01]  /*0270*/  LDG.E R19, desc[UR6][R16.64] ;  /* 0x0000000610137981 */ /* 0x000ee2000c1e1900 */
[----:B------:R-:W-:Y:S03]  /*0280*/  BSSY.RECONVERGENT B1, `(.L_x_4) ;  /* 0x0000012000017945 */ /* 0x000fe60003800200 */
[----:B------:R-:W2:Y:S04]  /*0290*/  LDS R28, [R13] ;  /* 0x000000000d1c7984 */ /* 0x000ea80000000800 */
[----:B------:R-:W3:Y:S01]  /*02a0*/  LDS R26, [R11] ;  /* 0x000000000b1a7984 */ /* 0x000ee20000000800 */
[----:B--2---:R-:W-:Y:S01]  /*02b0*/  FADD R28, R28, -R21 ;  /* 0x800000151c1c7221 */ /* 0x004fe20000000000 */
[----:B---3--:R-:W-:-:S03]  /*02c0*/  FADD R26, R26, -R19 ;  /* 0x800000131a1a7221 */ /* 0x008fc60000000000 */
[----:B------:R-:W-:-:S04]  /*02d0*/  FMUL R19, R28, R28 ;  /* 0x0000001c1c137220 */ /* 0x000fc80000400000 */
[----:B------:R-:W-:-:S04]  /*02e0*/  FFMA R2, R26, R26, R19 ;  /* 0x0000001a1a027223 */ /* 0x000fc80000000013 */
[----:B------:R0:W1:Y:S01]  /*02f0*/  MUFU.RSQ R19, R2 ;  /* 0x0000000200137308 */ /* 0x0000620000001400 */
[----:B------:R-:W-:-:S04]  /*0300*/  IADD3 R0, PT, PT, R2, -0xd000000, RZ ;  /* 0xf300000002007810 */ /* 0x000fc80007ffe0ff */
[----:B------:R-:W-:-:S13]  /*0310*/  ISETP.GT.U32.AND P0, PT, R0, 0x727fffff, PT ;  /* 0x727fffff0000780c */ /* 0x000fda0003f04070 */
[----:B01----:R-:W-:Y:S05]  /*0320*/  @!P0 BRA `(.L_x_5) ;  /* 0x00000000000c8947 */ /* 0x003fea0003800000 */
[----:B------:R-:W-:-:S07]  /*0330*/  MOV R0, 0x350 ;  /* 0x0000035000007802 */ /* 0x000fce0000000f00 */
[----:B------:R-:W-:Y:S05]  /*0340*/  CALL.REL.NOINC `($__internal_0_$__cuda_sm20_sqrt_rn_f32_slowpath) ;  /* 0x0000000c00987944 */ /* 0x000fea0003c00000 */
[----:B------:R-:W-:Y:S05]  /*0350*/  BRA `(.L_x_6) ;  /* 0x0000000000107947 */ /* 0x000fea0003800000 */
.L_x_5:
[----:B------:R-:W-:Y:S01]  /*0360*/  FMUL.FTZ R22, R2, R19 ;  /* 0x0000001302167220 */ /* 0x000fe20000410000 */
[----:B------:R-:W-:-:S03]  /*0370*/  FMUL.FTZ R0, R19, 0.5 ;  /* 0x3f00000013007820 */ /* 0x000fc60000410000 */
[----:B------:R-:W-:-:S04]  /*0380*/  FFMA R19, -R22, R22, R2 ;  /* 0x0000001616137223 */ /* 0x000fc80000000102 */
[----:B------:R-:W-:-:S07]  /*0390*/  FFMA R22, R19, R0, R22 ;  /* 0x0000000013167223 */ /* 0x000fce0000000016 */
.L_x_6:
[----:B------:R-:W-:Y:S05]  /*03a0*/  BSYNC.RECONVERGENT B1 ;  /* 0x0000000000017941 */ /* 0x000fea0003800200 */
.L_x_4:
[----:B------:R-:W-:-:S13]  /*03b0*/  FSETP.GT.AND P0, PT, R22, 0.0099999997764825820923, PT ;  /* 0x3c23d70a1600780b */ /* 0x000fda0003f04000 */
[----:B------:R-:W-:Y:S05]  /*03c0*/  @!P0 BRA `(.L_x_3) ;  /* 0x0000000000448947 */ /* 0x000fea0003800000 */
[-C--:B------:R-:W-:Y:S01]  /*03d0*/  FMUL R19, R22, R22.reuse ;  /* 0x0000001616137220 */ /* 0x080fe20000400000 */
[----:B------:R-:W-:Y:S03]  /*03e0*/  BSSY.RECONVERGENT B1, `(.L_x_7) ;  /* 0x000000d000017945 */ /* 0x000fe60003800200 */
[----:B------:R-:W-:-:S04]  /*03f0*/  FMUL R22, R19, R22 ;  /* 0x0000001613167220 */ /* 0x000fc80000400000 */
[----:B------:R-:W0:Y:S08]  /*0400*/  MUFU.RCP R0, R22 ;  /* 0x0000001600007308 */ /* 0x000e300000001000 */
[----:B------:R-:W1:Y:S01]  /*0410*/  FCHK P0, R9, R22 ;  /* 0x0000001609007302 */ /* 0x000e620000000000 */
[----:B0-----:R-:W-:-:S04]  /*0420*/  FFMA R19, -R22, R0, 1 ;  /* 0x3f80000016137423 */ /* 0x001fc80000000100 */
[----:B------:R-:W-:-:S04]  /*0430*/  FFMA R0, R0, R19, R0 ;  /* 0x0000001300007223 */ /* 0x000fc80000000000 */
[----:B------:R-:W-:-:S04]  /*0440*/  FFMA R19, R0, 10, RZ ;  /* 0x4120000000137823 */ /* 0x000fc800000000ff */
[----:B------:R-:W-:-:S04]  /*0450*/  FFMA R2, -R22, R19, 10 ;  /* 0x4120000016027423 */ /* 0x000fc80000000113 */
[----:B------:R-:W-:Y:S01]  /*0460*/  FFMA R0, R0, R2, R19 ;  /* 0x0000000200007223 */ /* 0x000fe20000000013 */
[----:B-1----:R-:W-:Y:S06]  /*0470*/  @!P0 BRA `(.L_x_8) ;  /* 0x00000000000c8947 */ /* 0x002fec0003800000 */
[----:B------:R-:W-:Y:S01]  /*0480*/  IMAD.MOV.U32 R19, RZ, RZ, R22 ;  /* 0x000000ffff137224 */ /* 0x000fe200078e0016 */
[----:B------:R-:W-:-:S07]  /*0490*/  MOV R2, 0x4b0 ;  /* 0x000004b000027802 */ /* 0x000fce0000000f00 */
[----:B------:R-:W-:Y:S05]  /*04a0*/  CALL.REL.NOINC `($__internal_1_$__cuda_sm3x_div_rn_noftz_f32_slowpath) ;  /* 0x0000000c00987944 */ /* 0x000fea0003c00000 */
.L_x_8:
[----:B------:R-:W-:Y:S05]  /*04b0*/  BSYNC.RECONVERGENT B1 ;  /* 0x0000000000017941 */ /* 0x000fea0003800200 */
.L_x_7:
[-C--:B------:R-:W-:Y:S01]  /*04c0*/  FFMA R7, R26, R0.reuse, R7 ;  /* 0x000000001a077223 */ /* 0x080fe20000000007 */
[----:B------:R-:W-:-:S07]  /*04d0*/  FFMA R5, R28, R0, R5 ;  /* 0x000000001c057223 */ /* 0x000fce0000000005 */
.L_x_3:
[----:B------:R-:W-:Y:S05]  /*04e0*/  BSYNC.RECONVERGENT B0 ;  /* 0x0000000000007941 */ /* 0x000fea0003800200 */
.L_x_2:
[----:B------:R-:W-:Y:S01]  /*04f0*/  UIADD3 UR5, UPT, UPT, UR4, 0x1, URZ ;  /* 0x0000000104057890 */ /* 0x000fe2000fffe0ff */
[----:B------:R-:W-:Y:S05]  /*0500*/  BSSY.RECONVERGENT B0, `(.L_x_9) ;  /* 0x000002b000007945 */ /* 0x000fea0003800200 */
[----:B------:R-:W-:-:S13]  /*0510*/  ISETP.NE.AND P0, PT, R3, UR5, PT ;  /* 0x0000000503007c0c */ /* 0x000fda000bf05270 */
[----:B------:R-:W-:Y:S05]  /*0520*/  @!P0 BRA `(.L_x_10) ;  /* 0x0000000000a08947 */ /* 0x000fea0003800000 */
[----:B------:R-:W2:Y:S04]  /*0530*/  LDG.E R21, desc[UR6][R14.64] ;  /* 0x000000060e157981 */ /* 0x000ea8000c1e1900 */
[----:B------:R-:W3:Y:S01]  /*0540*/  LDG.E R19, desc[UR6][R16.64] ;  /* 0x0000000610137981 */ /* 0x000ee2000c1e1900 */
[----:B------:R-:W-:Y:S03]  /*0550*/  BSSY.RECONVERGENT B1, `(.L_x_11) ;  /* 0x0000012000017945 */ /* 0x000fe60003800200 */
[----:B------:R-:W2:Y:S04]  /*0560*/  LDS R28, [R13+0x4] ;  /* 0x000004000d1c7984 */ /* 0x000ea80000000800 */
[----:B------:R-:W3:Y:S01]  /*0570*/  LDS R26, [R11+0x4] ;  /* 0x000004000b1a7984 */ /* 0x000ee20000000800 */
        /* <DEDUP_REMOVED lines=11> */
.L_x_12:
[----:B------:R-:W-:Y:S01]  /*0630*/  FMUL.FTZ R22, R2, R19 ;  /* 0x0000001302167220 */ /* 0x000fe20000410000 */
[----:B------:R-:W-:-:S03]  /*0640*/  FMUL.FTZ R0, R19, 0.5 ;  /* 0x3f00000013007820 */ /* 0x000fc60000410000 */
[----:B------:R-:W-:-:S04]  /*0650*/  FFMA R19, -R22, R22, R2 ;  /* 0x0000001616137223 */ /* 0x000fc80000000102 */
[----:B------:R-:W-:-:S07]  /*0660*/  FFMA R22, R19, R0, R22 ;  /* 0x0000000013167223 */ /* 0x000fce0000000016 */
.L_x_13:
[----:B------:R-:W-:Y:S05]  /*0670*/  BSYNC.RECONVERGENT B1 ;  /* 0x0000000000017941 */ /* 0x000fea0003800200 */
.L_x_11:
        /* <DEDUP_REMOVED lines=13> */
[----:B------:R-:W-:Y:S02]  /*0750*/  MOV R19, R22 ;  /* 0x0000001600137202 */ /* 0x000fe40000000f00 */
[----:B------:R-:W-:-:S07]  /*0760*/  MOV R2, 0x780 ;  /* 0x0000078000027802 */ /* 0x000fce0000000f00 */
[----:B------:R-:W-:Y:S05]  /*0770*/  CALL.REL.NOINC `($__internal_1_$__cuda_sm3x_div_rn_noftz_f32_slowpath) ;  /* 0x0000000800e47944 */ /* 0x000fea0003c00000 */
.L_x_15:
[----:B------:R-:W-:Y:S05]  /*0780*/  BSYNC.RECONVERGENT B1 ;  /* 0x0000000000017941 */ /* 0x000fea0003800200 */
.L_x_14:
[-C--:B------:R-:W-:Y:S01]  /*0790*/  FFMA R7, R26, R0.reuse, R7 ;  /* 0x000000001a077223 */ /* 0x080fe20000000007 */
[----:B------:R-:W-:-:S07]  /*07a0*/  FFMA R5, R28, R0, R5 ;  /* 0x000000001c057223 */ /* 0x000fce0000000005 */
.L_x_10:
[----:B------:R-:W-:Y:S05]  /*07b0*/  BSYNC.RECONVERGENT B0 ;  /* 0x0000000000007941 */ /* 0x000fea0003800200 */
.L_x_9:
        /* <DEDUP_REMOVED lines=20> */
.L_x_19:
[----:B------:R-:W-:Y:S01]  /*0900*/  FMUL.FTZ R22, R2, R19 ;  /* 0x0000001302167220 */ /* 0x000fe20000410000 */
[----:B------:R-:W-:-:S03]  /*0910*/  FMUL.FTZ R0, R19, 0.5 ;  /* 0x3f00000013007820 */ /* 0x000fc60000410000 */
[----:B------:R-:W-:-:S04]  /*0920*/  FFMA R19, -R22, R22, R2 ;  /* 0x0000001616137223 */ /* 0x000fc80000000102 */
[----:B------:R-:W-:-:S07]  /*0930*/  FFMA R22, R19, R0, R22 ;  /* 0x0000000013167223 */ /* 0x000fce0000000016 */
.L_x_20:
[----:B------:R-:W-:Y:S05]  /*0940*/  BSYNC.RECONVERGENT B1 ;  /* 0x0000000000017941 */ /* 0x000fea0003800200 */
.L_x_18:
        /* <DEDUP_REMOVED lines=16> */
.L_x_22:
[----:B------:R-:W-:Y:S05]  /*0a50*/  BSYNC.RECONVERGENT B1 ;  /* 0x0000000000017941 */ /* 0x000fea0003800200 */
.L_x_21:
[-C--:B------:R-:W-:Y:S01]  /*0a60*/  FFMA R7, R26, R0.reuse, R7 ;  /* 0x000000001a077223 */ /* 0x080fe20000000007 */
[----:B------:R-:W-:-:S07]  /*0a70*/  FFMA R5, R28, R0, R5 ;  /* 0x000000001c057223 */ /* 0x000fce0000000005 */
.L_x_17:
[----:B------:R-:W-:Y:S05]  /*0a80*/  BSYNC.RECONVERGENT B0 ;  /* 0x0000000000007941 */ /* 0x000fea0003800200 */
.L_x_16:
        /* <DEDUP_REMOVED lines=20> */
.L_x_26:
[----:B------:R-:W-:Y:S01]  /*0bd0*/  FMUL.FTZ R22, R2, R19 ;  /* 0x0000001302167220 */ /* 0x000fe20000410000 */
[----:B------:R-:W-:-:S03]  /*0be0*/  FMUL.FTZ R0, R19, 0.5 ;  /* 0x3f00000013007820 */ /* 0x000fc60000410000 */
[----:B------:R-:W-:-:S04]  /*0bf0*/  FFMA R13, -R22, R22, R2 ;  /* 0x00000016160d7223 */ /* 0x000fc80000000102 */
[----:B------:R-:W-:-:S07]  /*0c00*/  FFMA R22, R13, R0, R22 ;  /* 0x000000000d167223 */ /* 0x000fce0000000016 */
.L_x_27:
[----:B------:R-:W-:Y:S05]  /*0c10*/  BSYNC.RECONVERGENT B1 ;  /* 0x0000000000017941 */ /* 0x000fea0003800200 */
.L_x_25:
        /* <DEDUP_REMOVED lines=13> */
[----:B------:R-:W-:-:S07]  /*0cf0*/  MOV R2, 0xd10 ;  /* 0x00000d1000027802 */ /* 0x000fce0000000f00 */
[----:B------:R-:W-:Y:S05]  /*0d00*/  CALL.REL.NOINC `($__internal_1_$__cuda_sm3x_div_rn_noftz_f32_slowpath) ;  /* 0x0000000400807944 */ /* 0x000fea0003c00000 */
.L_x_29:
[----:B------:R-:W-:Y:S05]  /*0d10*/  BSYNC.RECONVERGENT B1 ;  /* 0x0000000000017941 */ /* 0x000fea0003800200 */
.L_x_28:
[-C--:B------:R-:W-:Y:S01]  /*0d20*/  FFMA R7, R26, R0.reuse, R7 ;  /* 0x000000001a077223 */ /* 0x080fe20000000007 */
[----:B------:R-:W-:-:S07]  /*0d30*/  FFMA R5, R28, R0, R5 ;  /* 0x000000001c057223 */ /* 0x000fce0000000005 */
.L_x_24:
[----:B------:R-:W-:Y:S05]  /*0d40*/  BSYNC.RECONVERGENT B0 ;  /* 0x0000000000007941 */ /* 0x000fea0003800200 */
.L_x_23:
[----:B------:R-:W-:Y:S01]  /*0d50*/  UIADD3 UR4, UPT, UPT, UR4, 0x4, URZ ;  /* 0x0000000404047890 */ /* 0x000fe2000fffe0ff */
[----:B------:R-:W-:Y:S02]  /*0d60*/  IADD3 R12, PT, PT, R12, 0x4, RZ ;  /* 0x000000040c0c7810 */ /* 0x000fe40007ffe0ff */
[----:B------:R-:W-:-:S03]  /*0d70*/  IADD3 R11, PT, PT, R11, 0x10, RZ ;  /* 0x000000100b0b7810 */ /* 0x000fc60007ffe0ff */
[----:B------:R-:W-:-:S13]  /*0d80*/  ISETP.NE.AND P0, PT, R8, UR4, PT ;  /* 0x0000000408007c0c */ /* 0x000fda000bf05270 */
[----:B------:R-:W-:Y:S05]  /*0d90*/  @P0 BRA `(.L_x_30) ;  /* 0xfffffff400200947 */ /* 0x000fea000383ffff */
.L_x_1:
[----:B------:R-:W-:-:S13]  /*0da0*/  ISETP.NE.AND P0, PT, R10, RZ, PT ;  /* 0x000000ff0a00720c */ /* 0x000fda0003f05270 */
[----:B------:R-:W-:Y:S05]  /*0db0*/  @!P0 BRA `(.L_x_31) ;  /* 0x0000000000e08947 */ /* 0x000fea0003800000 */
[----:B------:R-:W1:Y:S01]  /*0dc0*/  S2R R11, SR_CgaCtaId ;  /* 0x00000000000b7919 */ /* 0x000e620000008800 */
[----:B------:R-:W-:Y:S01]  /*0dd0*/  MOV R0, 0x400 ;  /* 0x0000040000007802 */ /* 0x000fe20000000f00 */
[----:B------:R-:W-:Y:S01]  /*0de0*/  IMAD.MOV R10, RZ, RZ, -R10 ;  /* 0x000000ffff0a7224 */ /* 0x000fe200078e0a0a */
[----:B------:R-:W-:Y:S02]  /*0df0*/  IADD3 R3, PT, PT, -R3, R8, RZ ;  /* 0x0000000803037210 */ /* 0x000fe40007ffe1ff */
[----:B-1----:R-:W-:-:S04]  /*0e00*/  LEA R11, R11, R0, 0x18 ;  /* 0x000000000b0b7211 */ /* 0x002fc800078ec0ff */
[----:B------:R-:W-:-:S07]  /*0e10*/  LEA R11, R8, R11, 0x2 ;  /* 0x0000000b080b7211 */ /* 0x000fce00078e10ff */
.L_x_39:
[----:B------:R-:W-:Y:S01]  /*0e20*/  ISETP.NE.AND P0, PT, R3, RZ, PT ;  /* 0x000000ff0300720c */ /* 0x000fe20003f05270 */
[----:B------:R-:W-:Y:S01]  /*0e30*/  BSSY.RECONVERGENT B0, `(.L_x_32) ;  /* 0x000002d000007945 */ /* 0x000fe20003800200 */
[----:B------:R-:W-:-:S04]  /*0e40*/  IADD3 R10, PT, PT, R10, 0x1, RZ ;  /* 0x000000010a0a7810 */ /* 0x000fc80007ffe0ff */
[----:B------:R-:W-:-:S07]  /*0e50*/  ISETP.NE.AND P2, PT, R10, RZ, PT ;  /* 0x000000ff0a00720c */ /* 0x000fce0003f45270 */
[----:B------:R-:W-:Y:S06]  /*0e60*/  @!P0 BRA `(.L_x_33) ;  /* 0x0000000000a48947 */ /* 0x000fec0003800000 */
[----:B0-----:R-:W2:Y:S04]  /*0e70*/  LDG.E R19, desc[UR6][R14.64] ;  /* 0x000000060e137981 */ /* 0x001ea8000c1e1900 */
[----:B------:R-:W3:Y:S01]  /*0e80*/  LDG.E R13, desc[UR6][R16.64] ;  /* 0x00000006100d7981 */ /* 0x000ee2000c1e1900 */
[----:B------:R-:W-:Y:S01]  /*0e90*/  IMAD R0, R4, 0x4, R11 ;  /* 0x0000000404007824 */ /* 0x000fe200078e020b */
[----:B------:R-:W-:Y:S02]  /*0ea0*/  BSSY.RECONVERGENT B1, `(.L_x_34) ;  /* 0x0000013000017945 */ /* 0x000fe40003800200 */
[----:B------:R-:W-:Y:S04]  /*0eb0*/  LDS R12, [R11] ;  /* 0x000000000b0c7984 */ /* 0x000fe80000000800 */
[----:B------:R-:W2:Y:S02]  /*0ec0*/  LDS R0, [R0] ;  /* 0x0000000000007984 */ /* 0x000ea40000000800 */
        /* <DEDUP_REMOVED lines=8> */
[----:B------:R-:W-:Y:S02]  /*0f50*/  MOV R2, R13 ;  /* 0x0000000d00027202 */ /* 0x000fe40000000f00 */
[----:B------:R-:W-:-:S07]  /*0f60*/  MOV R0, 0xf80 ;  /* 0x00000f8000007802 */ /* 0x000fce0000000f00 */
[----:B------:R-:W-:Y:S05]  /*0f70*/  CALL.REL.NOINC `($__internal_0_$__cuda_sm20_sqrt_rn_f32_slowpath) ;  /* 0x00000000008c7944 */ /* 0x000fea0003c00000 */
[----:B------:R-:W-:Y:S05]  /*0f80*/  BRA `(.L_x_36) ;  /* 0x0000000000107947 */ /* 0x000fea0003800000 */
.L_x_35:
[----:B------:R-:W-:Y:S01]  /*0f90*/  FMUL.FTZ R22, R13, R18 ;  /* 0x000000120d167220 */ /* 0x000fe20000410000 */
[----:B------:R-:W-:-:S03]  /*0fa0*/  FMUL.FTZ R0, R18, 0.5 ;  /* 0x3f00000012007820 */ /* 0x000fc60000410000 */
[----:B------:R-:W-:-:S04]  /*0fb0*/  FFMA R13, -R22, R22, R13 ;  /* 0x00000016160d7223 */ /* 0x000fc8000000010d */
[----:B------:R-:W-:-:S07]  /*0fc0*/  FFMA R22, R13, R0, R22 ;  /* 0x000000000d167223 */ /* 0x000fce0000000016 */
.L_x_36:
[----:B------:R-:W-:Y:S05]  /*0fd0*/  BSYNC.RECONVERGENT B1 ;  /* 0x0000000000017941 */ /* 0x000fea0003800200 */
.L_x_34:
        /* <DEDUP_REMOVED lines=15> */
.L_x_38:
[----:B------:R-:W-:Y:S05]  /*10d0*/  BSYNC.RECONVERGENT B1 ;  /* 0x0000000000017941 */ /* 0x000fea0003800200 */
.L_x_37:
[-C--:B------:R-:W-:Y:S01]  /*10e0*/  FFMA R7, R12, R0.reuse, R7 ;  /* 0x000000000c077223 */ /* 0x080fe20000000007 */
[----:B------:R-:W-:-:S07]  /*10f0*/  FFMA R5, R8, R0, R5 ;  /* 0x0000000008057223 */ /* 0x000fce0000000005 */
.L_x_33:
[----:B------:R-:W-:Y:S05]  /*1100*/  BSYNC.RECONVERGENT B0 ;  /* 0x0000000000007941 */ /* 0x000fea0003800200 */
.L_x_32:
[----:B------:R-:W-:Y:S01]  /*1110*/  IADD3 R11, PT, PT, R11, 0x4, RZ ;  /* 0x000000040b0b7810 */ /* 0x000fe20007ffe0ff */
[----:B------:R-:W-:Y:S01]  /*1120*/  VIADD R3, R3, 0x1 ;  /* 0x0000000103037836 */ /* 0x000fe20000000000 */
[----:B------:R-:W-:Y:S06]  /*1130*/  @P2 BRA `(.L_x_39) ;  /* 0xfffffffc00382947 */ /* 0x000fec000383ffff */
.L_x_31:
[----:B0-----:R-:W0:Y:S08]  /*1140*/  LDC.64 R2, c[0x0][0x390] ;  /* 0x0000e400ff027b82 */ /* 0x001e300000000a00 */
[----:B------:R-:W1:Y:S01]  /*1150*/  LDC.64 R8, c[0x0][0x398] ;  /* 0x0000e600ff087b82 */ /* 0x000e620000000a00 */
[----:B0-----:R-:W-:-:S05]  /*1160*/  IMAD.WIDE R2, R6, 0x4, R2 ;  /* 0x0000000406027825 */ /* 0x001fca00078e0202 */
[----:B------:R-:W-:Y:S01]  /*1170*/  STG.E desc[UR6][R2.64], R7 ;  /* 0x0000000702007986 */ /* 0x000fe2000c101906 */
[----:B-1----:R-:W-:-:S05]  /*1180*/  IMAD.WIDE R8, R6, 0x4, R8 ;  /* 0x0000000406087825 */ /* 0x002fca00078e0208 */
[----:B------:R-:W-:Y:S01]  /*1190*/  STG.E desc[UR6][R8.64], R5 ;  /* 0x0000000508007986 */ /* 0x000fe2000c101906 */
[----:B------:R-:W-:Y:S05]  /*11a0*/  EXIT ;  /* 0x000000000000794d */ /* 0x000fea0003800000 */
        .weak           $__internal_0_$__cuda_sm20_sqrt_rn_f32_slowpath
        .type           $__internal_0_$__cuda_sm20_sqrt_rn_f32_slowpath,@function
        .size           $__internal_0_$__cuda_sm20_sqrt_rn_f32_slowpath,($__internal_1_$__cuda_sm3x_div_rn_noftz_f32_slowpath - $__internal_0_$__cuda_sm20_sqrt_rn_f32_slowpath)
$__internal_0_$__cuda_sm20_sqrt_rn_f32_slowpath:
[----:B------:R-:W-:-:S13]  /*11b0*/  LOP3.LUT P0, RZ, R2, 0x7fffffff, RZ, 0xc0, !PT ;  /* 0x7fffffff02ff7812 */ /* 0x000fda000780c0ff */
[----:B------:R-:W-:Y:S01]  /*11c0*/  @!P0 MOV R22, R2 ;  /* 0x0000000200168202 */ /* 0x000fe20000000f00 */
[----:B------:R-:W-:Y:S06]  /*11d0*/  @!P0 BRA `(.L_x_40) ;  /* 0x0000000000408947 */ /* 0x000fec0003800000 */
[----:B------:R-:W-:-:S13]  /*11e0*/  FSETP.GEU.FTZ.AND P0, PT, R2, RZ, PT ;  /* 0x000000ff0200720b */ /* 0x000fda0003f1e000 */
[----:B------:R-:W-:Y:S01]  /*11f0*/  @!P0 MOV R22, 0x7fffffff ;  /* 0x7fffffff00168802 */ /* 0x000fe20000000f00 */
[----:B------:R-:W-:Y:S06]  /*1200*/  @!P0 BRA `(.L_x_40) ;  /* 0x0000000000348947 */ /* 0x000fec0003800000 */
[----:B------:R-:W-:-:S13]  /*1210*/  FSETP.GTU.FTZ.AND P0, PT, |R2|, +INF , PT ;  /* 0x7f8000000200780b */ /* 0x000fda0003f1c200 */
[----:B------:R-:W-:Y:S01]  /*1220*/  @P0 FADD.FTZ R22, R2, 1 ;  /* 0x3f80000002160421 */ /* 0x000fe20000010000 */
[----:B------:R-:W-:Y:S06]  /*1230*/  @P0 BRA `(.L_x_40) ;  /* 0x0000000000280947 */ /* 0x000fec0003800000 */
[----:B------:R-:W-:-:S13]  /*1240*/  FSETP.NEU.FTZ.AND P0, PT, |R2|, +INF , PT ;  /* 0x7f8000000200780b */ /* 0x000fda0003f1d200 */
[----:B------:R-:W-:Y:S01]  /*1250*/  @P0 FFMA R21, R2, 1.84467440737095516160e+19, RZ ;  /* 0x5f80000002150823 */ /* 0x000fe200000000ff */
[----:B------:R-:W-:-:S03]  /*1260*/  @!P0 MOV R22, R2 ;  /* 0x0000000200168202 */ /* 0x000fc60000000f00 */
[----:B------:R-:W0:Y:S02]  /*1270*/  @P0 MUFU.RSQ R18, R21 ;  /* 0x0000001500120308 */ /* 0x000e240000001400 */
[----:B0-----:R-:W-:Y:S01]  /*1280*/  @P0 FMUL.FTZ R20, R21, R18 ;  /* 0x0000001215140220 */ /* 0x001fe20000410000 */
[----:B------:R-:W-:-:S03]  /*1290*/  @P0 FMUL.FTZ R18, R18, 0.5 ;  /* 0x3f00000012120820 */ /* 0x000fc60000410000 */
[----:B------:R-:W-:-:S04]  /*12a0*/  @P0 FADD.FTZ R19, -R20, -RZ ;  /* 0x800000ff14130221 */ /* 0x000fc80000010100 */
[----:B------:R-:W-:-:S04]  /*12b0*/  @P0 FFMA R19, R20, R19, R21 ;  /* 0x0000001314130223 */ /* 0x000fc80000000015 */
[----:B------:R-:W-:-:S04]  /*12c0*/  @P0 FFMA R18, R19, R18, R20 ;  /* 0x0000001213120223 */ /* 0x000fc80000000014 */
[----:B------:R-:W-:-:S07]  /*12d0*/  @P0 FMUL.FTZ R22, R18, 2.3283064365386962891e-10 ;  /* 0x2f80000012160820 */ /* 0x000fce0000410000 */
.L_x_40:
[----:B------:R-:W-:Y:S02]  /*12e0*/  HFMA2 R19, -RZ, RZ, 0, 0 ;  /* 0x00000000ff137431 */ /* 0x000fe400000001ff */
[----:B------:R-:W-:-:S04]  /*12f0*/  IMAD.MOV.U32 R18, RZ, RZ, R0 ;  /* 0x000000ffff127224 */ /* 0x000fc800078e0000 */
[----:B------:R-:W-:Y:S05]  /*1300*/  RET.REL.NODEC R18 `(_Z23Acceleration_GPU_SharedPfS_S_S_ii) ;  /* 0xffffffec123c7950 */ /* 0x000fea0003c3ffff */
        .weak           $__internal_1_$__cuda_sm3x_div_rn_noftz_f32_slowpath
        .type           $__internal_1_$__cuda_sm3x_div_rn_noftz_f32_slowpath,@function
        .size           $__internal_1_$__cuda_sm3x_div_rn_noftz_f32_slowpath,(.L_x_54 - $__internal_1_$__cuda_sm3x_div_rn_noftz_f32_slowpath)
$__internal_1_$__cuda_sm3x_div_rn_noftz_f32_slowpath:
[----:B------:R-:W-:Y:S01]  /*1310*/  SHF.R.U32.HI R21, RZ, 0x17, R19 ;  /* 0x00000017ff157819 */ /* 0x000fe20000011613 */
[----:B------:R-:W-:Y:S01]  /*1320*/  BSSY.RECONVERGENT B2, `(.L_x_41) ;  /* 0x0000064000027945 */ /* 0x000fe20003800200 */
[----:B------:R-:W-:Y:S01]  /*1330*/  SHF.R.U32.HI R18, RZ, 0x17, R9 ;  /* 0x00000017ff127819 */ /* 0x000fe20000011609 */
[----:B------:R-:W-:Y:S01]  /*1340*/  IMAD.MOV.U32 R25, RZ, RZ, 0x41200000 ;  /* 0x41200000ff197424 */ /* 0x000fe200078e00ff */
[----:B------:R-:W-:Y:S02]  /*1350*/  LOP3.LUT R21, R21, 0xff, RZ, 0xc0, !PT ;  /* 0x000000ff15157812 */ /* 0x000fe400078ec0ff */
[----:B------:R-:W-:Y:S02]  /*1360*/  LOP3.LUT R18, R18, 0xff, RZ, 0xc0, !PT ;  /* 0x000000ff12127812 */ /* 0x000fe400078ec0ff */
[----:B------:R-:W-:Y:S02]  /*1370*/  IADD3 R0, PT, PT, R21, -0x1, RZ ;  /* 0xffffffff15007810 */ /* 0x000fe40007ffe0ff */
[----:B------:R-:W-:-:S02]  /*1380*/  IADD3 R22, PT, PT, R18, -0x1, RZ ;  /* 0xffffffff12167810 */ /* 0x000fc40007ffe0ff */
[----:B------:R-:W-:-:S04]  /*1390*/  ISETP.GT.U32.AND P0, PT, R0, 0xfd, PT ;  /* 0x000000fd0000780c */ /* 0x000fc80003f04070 */
[----:B------:R-:W-:-:S13]  /*13a0*/  ISETP.GT.U32.OR P0, PT, R22, 0xfd, P0 ;  /* 0x000000fd1600780c */ /* 0x000fda0000704470 */
[----:B------:R-:W-:Y:S01]  /*13b0*/  @!P0 MOV R20, RZ ;  /* 0x000000ff00148202 */ /* 0x000fe20000000f00 */
[----:B------:R-:W-:Y:S06]  /*13c0*/  @!P0 BRA `(.L_x_42) ;  /* 0x0000000000608947 */ /* 0x000fec0003800000 */
[----:B------:R-:W-:Y:S01]  /*13d0*/  HFMA2 R24, -RZ, RZ, 2.5625, 0 ;  /* 0x41200000ff187431 */ /* 0x000fe200000001ff */
[----:B------:R-:W-:-:S04]  /*13e0*/  FSETP.GTU.FTZ.AND P1, PT, |R19|, +INF , PT ;  /* 0x7f8000001300780b */ /* 0x000fc80003f3c200 */
[----:B------:R-:W-:-:S04]  /*13f0*/  FSETP.GTU.FTZ.AND P0, PT, |R24|, +INF , PT ;  /* 0x7f8000001800780b */ /* 0x000fc80003f1c200 */
[----:B------:R-:W-:-:S13]  /*1400*/  PLOP3.LUT P0, PT, P0, P1, PT, 0xf8, 0x8f ;  /* 0x00000000008f781c */ /* 0x000fda0000703f70 */
[----:B------:R-:W-:Y:S05]  /*1410*/  @P0 BRA `(.L_x_43) ;  /* 0x00000004004c0947 */ /* 0x000fea0003800000 */
[----:B------:R-:W-:-:S13]  /*1420*/  LOP3.LUT P0, RZ, R19, 0x7fffffff, R25, 0xc8, !PT ;  /* 0x7fffffff13ff7812 */ /* 0x000fda000780c819 */
[----:B------:R-:W-:Y:S05]  /*1430*/  @!P0 BRA `(.L_x_44) ;  /* 0x00000004003c8947 */ /* 0x000fea0003800000 */
[C---:B------:R-:W-:Y:S02]  /*1440*/  FSETP.NEU.FTZ.AND P3, PT, |R24|.reuse, +INF , PT ;  /* 0x7f8000001800780b */ /* 0x040fe40003f7d200 */
[----:B------:R-:W-:Y:S02]  /*1450*/  FSETP.NEU.FTZ.AND P1, PT, |R19|, +INF , PT ;  /* 0x7f8000001300780b */ /* 0x000fe40003f3d200 */
[----:B------:R-:W-:-:S11]  /*1460*/  FSETP.NEU.FTZ.AND P0, PT, |R24|, +INF , PT ;  /* 0x7f8000001800780b */ /* 0x000fd60003f1d200 */
[----:B------:R-:W-:Y:S05]  /*1470*/  @!P1 BRA !P3, `(.L_x_44) ;  /* 0x00000004002c9947 */ /* 0x000fea0005800000 */
[----:B------:R-:W-:-:S04]  /*1480*/  LOP3.LUT P3, RZ, R25, 0x7fffffff, RZ, 0xc0, !PT ;  /* 0x7fffffff19ff7812 */ /* 0x000fc8000786c0ff */
[----:B------:R-:W-:-:S13]  /*1490*/  PLOP3.LUT P1, PT, P1, P3, PT, 0x2f, 0xf2 ;  /* 0x0000000000f2781c */ /* 0x000fda0000f26577 */
[----:B------:R-:W-:Y:S05]  /*14a0*/  @P1 BRA `(.L_x_45) ;  /* 0x0000000400181947 */ /* 0x000fea0003800000 */
[----:B------:R-:W-:-:S04]  /*14b0*/  LOP3.LUT P1, RZ, R19, 0x7fffffff, RZ, 0xc0, !PT ;  /* 0x7fffffff13ff7812 */ /* 0x000fc8000782c0ff */
[----:B------:R-:W-:-:S13]  /*14c0*/  PLOP3.LUT P0, PT, P0, P1, PT, 0x2f, 0xf2 ;  /* 0x0000000000f2781c */ /* 0x000fda0000702577 */
[----:B------:R-:W-:Y:S05]  /*14d0*/  @P0 BRA `(.L_x_46) ;  /* 0x0000000400000947 */ /* 0x000fea0003800000 */
[----:B------:R-:W-:Y:S02]  /*14e0*/  ISETP.GE.AND P0, PT, R22, RZ, PT ;  /* 0x000000ff1600720c */ /* 0x000fe40003f06270 */
[----:B------:R-:W-:-:S11]  /*14f0*/  ISETP.GE.AND P1, PT, R0, RZ, PT ;  /* 0x000000ff0000720c */ /* 0x000fd60003f26270 */
[----:B------:R-:W-:Y:S01]  /*1500*/  @P0 MOV R20, RZ ;  /* 0x000000ff00140202 */ /* 0x000fe20000000f00 */
[----:B------:R-:W-:Y:S02]  /*1510*/  @!P0 IMAD.MOV.U32 R20, RZ, RZ, -0x40 ;  /* 0xffffffc0ff148424 */ /* 0x000fe400078e00ff */
[----:B------:R-:W-:Y:S01]  /*1520*/  @!P0 FFMA R25, R24, 1.84467440737095516160e+19, RZ ;  /* 0x5f80000018198823 */ /* 0x000fe200000000ff */
[----:B------:R-:W-:Y:S02]  /*1530*/  @!P1 FFMA R19, R19, 1.84467440737095516160e+19, RZ ;  /* 0x5f80000013139823 */ /* 0x000fe400000000ff */
[----:B------:R-:W-:-:S07]  /*1540*/  @!P1 IADD3 R20, PT, PT, R20, 0x40, RZ ;  /* 0x0000004014149810 */ /* 0x000fce0007ffe0ff */
.L_x_42:
[----:B------:R-:W-:Y:S01]  /*1550*/  LEA R0, R21, 0xc0800000, 0x17 ;  /* 0xc080000015007811 */ /* 0x000fe200078eb8ff */
[----:B------:R-:W-:Y:S01]  /*1560*/  BSSY.RECONVERGENT B3, `(.L_x_47) ;  /* 0x0000036000037945 */ /* 0x000fe20003800200 */
[----:B------:R-:W-:Y:S02]  /*1570*/  IADD3 R18, PT, PT, R18, -0x7f, RZ ;  /* 0xffffff8112127810 */ /* 0x000fe40007ffe0ff */
[----:B------:R-:W-:Y:S02]  /*1580*/  IADD3 R27, PT, PT, -R0, R19, RZ ;  /* 0x00000013001b7210 */ /* 0x000fe40007ffe1ff */
[C---:B------:R-:W-:Y:S01]  /*1590*/  IADD3 R21, PT, PT, R18.reuse, 0x7f, -R21 ;  /* 0x0000007f12157810 */ /* 0x040fe20007ffe815 */
[----:B------:R-:W-:Y:S01]  /*15a0*/  IMAD R0, R18, -0x800000, R25 ;  /* 0xff80000012007824 */ /* 0x000fe200078e0219 */
[----:B------:R-:W0:Y:S01]  /*15b0*/  MUFU.RCP R22, R27 ;  /* 0x0000001b00167308 */ /* 0x000e220000001000 */
[----:B------:R-:W-:Y:S02]  /*15c0*/  FADD.FTZ R19, -R27, -RZ ;  /* 0x800000ff1b137221 */ /* 0x000fe40000010100 */
[----:B------:R-:W-:-:S02]  /*15d0*/  IMAD.IADD R21, R21, 0x1, R20 ;  /* 0x0000000115157824 */ /* 0x000fc400078e0214 */
[----:B0-----:R-:W-:-:S04]  /*15e0*/  FFMA R23, R22, R19, 1 ;  /* 0x3f80000016177423 */ /* 0x001fc80000000013 */
[----:B------:R-:W-:-:S04]  /*15f0*/  FFMA R23, R22, R23, R22 ;  /* 0x0000001716177223 */ /* 0x000fc80000000016 */
[----:B------:R-:W-:-:S04]  /*1600*/  FFMA R22, R0, R23, RZ ;  /* 0x0000001700167223 */ /* 0x000fc800000000ff */
[----:B------:R-:W-:-:S04]  /*1610*/  FFMA R24, R19, R22, R0 ;  /* 0x0000001613187223 */ /* 0x000fc80000000000 */
[----:B------:R-:W-:-:S04]  /*1620*/  FFMA R24, R23, R24, R22 ;  /* 0x0000001817187223 */ /* 0x000fc80000000016 */
[----:B------:R-:W-:-:S04]  /*1630*/  FFMA R19, R19, R24, R0 ;  /* 0x0000001813137223 */ /* 0x000fc80000000000 */
[----:B------:R-:W-:-:S05]  /*1640*/  FFMA R0, R23, R19, R24 ;  /* 0x0000001317007223 */ /* 0x000fca0000000018 */
[----:B------:R-:W-:-:S04]  /*1650*/  SHF.R.U32.HI R18, RZ, 0x17, R0 ;  /* 0x00000017ff127819 */ /* 0x000fc80000011600 */
[----:B------:R-:W-:-:S04]  /*1660*/  LOP3.LUT R18, R18, 0xff, RZ, 0xc0, !PT ;  /* 0x000000ff12127812 */ /* 0x000fc800078ec0ff */
[----:B------:R-:W-:-:S04]  /*1670*/  IADD3 R18, PT, PT, R18, R21, RZ ;  /* 0x0000001512127210 */ /* 0x000fc80007ffe0ff */
[----:B------:R-:W-:-:S04]  /*1680*/  IADD3 R20, PT, PT, R18, -0x1, RZ ;  /* 0xffffffff12147810 */ /* 0x000fc80007ffe0ff */
[----:B------:R-:W-:-:S13]  /*1690*/  ISETP.GE.U32.AND P0, PT, R20, 0xfe, PT ;  /* 0x000000fe1400780c */ /* 0x000fda0003f06070 */
[----:B------:R-:W-:Y:S05]  /*16a0*/  @!P0 BRA `(.L_x_48) ;  /* 0x0000000000808947 */ /* 0x000fea0003800000 */
[----:B------:R-:W-:-:S13]  /*16b0*/  ISETP.GT.AND P0, PT, R18, 0xfe, PT ;  /* 0x000000fe1200780c */ /* 0x000fda0003f04270 */
[----:B------:R-:W-:Y:S05]  /*16c0*/  @P0 BRA `(.L_x_49) ;  /* 0x00000000006c0947 */ /* 0x000fea0003800000 */
[----:B------:R-:W-:-:S13]  /*16d0*/  ISETP.GE.AND P0, PT, R18, 0x1, PT ;  /* 0x000000011200780c */ /* 0x000fda0003f06270 */
[----:B------:R-:W-:Y:S05]  /*16e0*/  @P0 BRA `(.L_x_50) ;  /* 0x0000000000740947 */ /* 0x000fea0003800000 */
[----:B------:R-:W-:Y:S02]  /*16f0*/  ISETP.GE.AND P0, PT, R18, -0x18, PT ;  /* 0xffffffe81200780c */ /* 0x000fe40003f06270 */
[----:B------:R-:W-:-:S11]  /*1700*/  LOP3.LUT R0, R0, 0x80000000, RZ, 0xc0, !PT ;  /* 0x8000000000007812 */ /* 0x000fd600078ec0ff */
[----:B------:R-:W-:Y:S05]  /*1710*/  @!P0 BRA `(.L_x_50) ;  /* 0x0000000000688947 */ /* 0x000fea0003800000 */
[CCC-:B------:R-:W-:Y:S01]  /*1720*/  FFMA.RZ R20, R23.reuse, R19.reuse, R24.reuse ;  /* 0x0000001317147223 */ /* 0x1c0fe2000000c018 */
[CCC-:B------:R-:W-:Y:S01]  /*1730*/  FFMA.RP R21, R23.reuse, R19.reuse, R24.reuse ;  /* 0x0000001317157223 */ /* 0x1c0fe20000008018 */
[----:B------:R-:W-:Y:S01]  /*1740*/  FFMA.RM R24, R23, R19, R24 ;  /* 0x0000001317187223 */ /* 0x000fe20000004018 */
[----:B------:R-:W-:Y:S02]  /*1750*/  IADD3 R19, PT, PT, R18, 0x20, RZ ;  /* 0x0000002012137810 */ /* 0x000fe40007ffe0ff */
[----:B------:R-:W-:Y:S02]  /*1760*/  LOP3.LUT R20, R20, 0x7fffff, RZ, 0xc0, !PT ;  /* 0x007fffff14147812 */ /* 0x000fe400078ec0ff */
[----:B------:R-:W-:Y:S02]  /*1770*/  ISETP.NE.AND P3, PT, R18, RZ, PT ;  /* 0x000000ff1200720c */ /* 0x000fe40003f65270 */
[----:B------:R-:W-:Y:S02]  /*1780*/  LOP3.LUT R20, R20, 0x800000, RZ, 0xfc, !PT ;  /* 0x0080000014147812 */ /* 0x000fe400078efcff */
[----:B------:R-:W-:Y:S01]  /*1790*/  ISETP.NE.AND P1, PT, R18, RZ, PT ;  /* 0x000000ff1200720c */ /* 0x000fe20003f25270 */
[----:B------:R-:W-:Y:S01]  /*17a0*/  IMAD.MOV R18, RZ, RZ, -R18 ;  /* 0x000000ffff127224 */ /* 0x000fe200078e0a12 */
[----:B------:R-:W-:-:S02]  /*17b0*/  SHF.L.U32 R19, R20, R19, RZ ;  /* 0x0000001314137219 */ /* 0x000fc400000006ff */
[----:B------:R-:W-:Y:S02]  /*17c0*/  FSETP.NEU.FTZ.AND P0, PT, R21, R24, PT ;  /* 0x000000181500720b */ /* 0x000fe40003f1d000 */
[----:B------:R-:W-:Y:S02]  /*17d0*/  SEL R21, R18, RZ, P3 ;  /* 0x000000ff12157207 */ /* 0x000fe40001800000 */
[----:B------:R-:W-:Y:S02]  /*17e0*/  ISETP.NE.AND P1, PT, R19, RZ, P1 ;  /* 0x000000ff1300720c */ /* 0x000fe40000f25270 */
[----:B------:R-:W-:Y:S02]  /*17f0*/  SHF.R.U32.HI R21, RZ, R21, R20 ;  /* 0x00000015ff157219 */ /* 0x000fe40000011614 */
[----:B------:R-:W-:Y:S02]  /*1800*/  PLOP3.LUT P0, PT, P0, P1, PT, 0xf8, 0x8f ;  /* 0x00000000008f781c */ /* 0x000fe40000703f70 */
[----:B------:R-:W-:-:S02]  /*1810*/  SHF.R.U32.HI R19, RZ, 0x1, R21 ;  /* 0x00000001ff137819 */ /* 0x000fc40000011615 */
[----:B------:R-:W-:-:S04]  /*1820*/  SEL R18, RZ, 0x1, !P0 ;  /* 0x00000001ff127807 */ /* 0x000fc80004000000 */
[----:B------:R-:W-:-:S04]  /*1830*/  LOP3.LUT R18, R18, 0x1, R19, 0xf8, !PT ;  /* 0x0000000112127812 */ /* 0x000fc800078ef813 */
[----:B------:R-:W-:-:S04]  /*1840*/  LOP3.LUT R18, R18, R21, RZ, 0xc0, !PT ;  /* 0x0000001512127212 */ /* 0x000fc800078ec0ff */
[----:B------:R-:W-:-:S04]  /*1850*/  IADD3 R19, PT, PT, R19, R18, RZ ;  /* 0x0000001213137210 */ /* 0x000fc80007ffe0ff */
[----:B------:R-:W-:Y:S01]  /*1860*/  LOP3.LUT R0, R19, R0, RZ, 0xfc, !PT ;  /* 0x0000000013007212 */ /* 0x000fe200078efcff */
[----:B------:R-:W-:Y:S06]  /*1870*/  BRA `(.L_x_50) ;  /* 0x0000000000107947 */ /* 0x000fec0003800000 */
.L_x_49:
[----:B------:R-:W-:-:S04]  /*1880*/  LOP3.LUT R0, R0, 0x80000000, RZ, 0xc0, !PT ;  /* 0x8000000000007812 */ /* 0x000fc800078ec0ff */
[----:B------:R-:W-:Y:S01]  /*1890*/  LOP3.LUT R0, R0, 0x7f800000, RZ, 0xfc, !PT ;  /* 0x7f80000000007812 */ /* 0x000fe200078efcff */
[----:B------:R-:W-:Y:S06]  /*18a0*/  BRA `(.L_x_50) ;  /* 0x0000000000047947 */ /* 0x000fec0003800000 */
.L_x_48:
[----:B------:R-:W-:-:S07]  /*18b0*/  LEA R0, R21, R0, 0x17 ;  /* 0x0000000015007211 */ /* 0x000fce00078eb8ff */
.L_x_50:
[----:B------:R-:W-:Y:S05]  /*18c0*/  BSYNC.RECONVERGENT B3 ;  /* 0x0000000000037941 */ /* 0x000fea0003800200 */
.L_x_47:
[----:B------:R-:W-:Y:S05]  /*18d0*/  BRA `(.L_x_51) ;  /* 0x0000000000207947 */ /* 0x000fea0003800000 */
.L_x_46:
[----:B------:R-:W-:-:S04]  /*18e0*/  LOP3.LUT R19, R19, 0x80000000, R25, 0x48, !PT ;  /* 0x8000000013137812 */ /* 0x000fc800078e4819 */
[----:B------:R-:W-:Y:S01]  /*18f0*/  LOP3.LUT R0, R19, 0x7f800000, RZ, 0xfc, !PT ;  /* 0x7f80000013007812 */ /* 0x000fe200078efcff */
[----:B------:R-:W-:Y:S06]  /*1900*/  BRA `(.L_x_51) ;  /* 0x0000000000147947 */ /* 0x000fec0003800000 */
.L_x_45:
[----:B------:R-:W-:Y:S01]  /*1910*/  LOP3.LUT R0, R19, 0x80000000, R25, 0x48, !PT ;  /* 0x8000000013007812 */ /* 0x000fe200078e4819 */
[----:B------:R-:W-:Y:S06]  /*1920*/  BRA `(.L_x_51) ;  /* 0x00000000000c7947 */ /* 0x000fec0003800000 */
.L_x_44:
[----:B------:R-:W0:Y:S01]  /*1930*/  MUFU.RSQ R0, -QNAN ;  /* 0xffc0000000007908 */ /* 0x000e220000001400 */
[----:B------:R-:W-:Y:S05]  /*1940*/  BRA `(.L_x_51) ;  /* 0x0000000000047947 */ /* 0x000fea0003800000 */
.L_x_43:
[----:B------:R-:W-:-:S07]  /*1950*/  FADD.FTZ R0, R24, R19 ;  /* 0x0000001318007221 */ /* 0x000fce0000010000 */
.L_x_51:
[----:B------:R-:W-:Y:S05]  /*1960*/  BSYNC.RECONVERGENT B2 ;  /* 0x0000000000027941 */ /* 0x000fea0003800200 */
.L_x_41:
[----:B------:R-:W-:Y:S01]  /*1970*/  HFMA2 R19, -RZ, RZ, 0, 0 ;  /* 0x00000000ff137431 */ /* 0x000fe200000001ff */
[----:B------:R-:W-:-:S04]  /*1980*/  MOV R18, R2 ;  /* 0x0000000200127202 */ /* 0x000fc80000000f00 */
[----:B0-----:R-:W-:Y:S05]  /*1990*/  RET.REL.NODEC R18 `(_Z23Acceleration_GPU_SharedPfS_S_S_ii) ;  /* 0xffffffe412987950 */ /* 0x001fea0003c3ffff */
.L_x_52:
        /* <DEDUP_REMOVED lines=14> */
.L_x_54:


//--------------------- .nv.shared._Z12Position_GPUPfS_S_S_S_S_fii --------------------------
	.section	.nv.shared._Z12Position_GPUPfS_S_S_S_S_fii,"aw",@nobits
	.sectionflags	@""
	.align	16
	.zero		1024


//--------------------- .nv.shared.reserved.0     --------------------------
	.section	.nv.shared.reserved.0,"aw",@nobits
	.weak		__nv_reservedSMEM_offset_0_alias
	.size		__nv_reservedSMEM_offset_0_alias, 0, 64
	.other		__nv_reservedSMEM_offset_0_alias,@"STO_CUDA_RESERVED_SHARED STV_DEFAULT"
__nv_reservedSMEM_offset_0_alias:
	.zero		0
	.zero		64


//--------------------- .nv.shared._Z23Acceleration_GPU_SharedPfS_S_S_ii --------------------------
	.section	.nv.shared._Z23Acceleration_GPU_SharedPfS_S_S_ii,"aw",@nobits
	.sectionflags	@""
	.align	16
	.zero		1024


//--------------------- .nv.constant0._Z12Position_GPUPfS_S_S_S_S_fii --------------------------
	.section	.nv.constant0._Z12Position_GPUPfS_S_S_S_S_fii,"a",@progbits
	.sectionflags	@""
	.align	4
.nv.constant0._Z12Position_GPUPfS_S_S_S_S_fii:
	.zero		956


//--------------------- .nv.constant0._Z23Acceleration_GPU_SharedPfS_S_S_ii --------------------------
	.section	.nv.constant0._Z23Acceleration_GPU_SharedPfS_S_S_ii,"a",@progbits
	.sectionflags	@""
	.align	4
.nv.constant0._Z23Acceleration_GPU_SharedPfS_S_S_ii:
	.zero		936


//--------------------- SYMBOLS --------------------------

	.type		.nv.reservedSmem.offset0,@object
	.size		.nv.reservedSmem.offset0,0x4
	.type		.nv.reservedSmem.cap,@object
	.size		.nv.reservedSmem.cap,0x4
